//
// Generated by NVIDIA NVVM Compiler
//
// Compiler Build ID: CL-36424714
// Cuda compilation tools, release 13.0, V13.0.88
// Based on NVVM 20.0.0
//

.version 9.0
.target sm_100
.address_size 64

	// .globl	_Z7computePciiPb
.global .align 1 .b8 _ZN34_INTERNAL_fb0945d6_4_k_cu_04d2bf284cuda3std3__45__cpo5beginE[1];
.global .align 1 .b8 _ZN34_INTERNAL_fb0945d6_4_k_cu_04d2bf284cuda3std3__45__cpo3endE[1];
.global .align 1 .b8 _ZN34_INTERNAL_fb0945d6_4_k_cu_04d2bf284cuda3std3__45__cpo6cbeginE[1];
.global .align 1 .b8 _ZN34_INTERNAL_fb0945d6_4_k_cu_04d2bf284cuda3std3__45__cpo4cendE[1];
.global .align 1 .b8 _ZN34_INTERNAL_fb0945d6_4_k_cu_04d2bf284cuda3std3__45__cpo6rbeginE[1];
.global .align 1 .b8 _ZN34_INTERNAL_fb0945d6_4_k_cu_04d2bf284cuda3std3__45__cpo4rendE[1];
.global .align 1 .b8 _ZN34_INTERNAL_fb0945d6_4_k_cu_04d2bf284cuda3std3__45__cpo7crbeginE[1];
.global .align 1 .b8 _ZN34_INTERNAL_fb0945d6_4_k_cu_04d2bf284cuda3std3__45__cpo5crendE[1];
.global .align 1 .b8 _ZN34_INTERNAL_fb0945d6_4_k_cu_04d2bf284cuda3std3__436_GLOBAL__N__fb0945d6_4_k_cu_04d2bf286ignoreE[1];
.global .align 1 .b8 _ZN34_INTERNAL_fb0945d6_4_k_cu_04d2bf284cuda3std3__419piecewise_constructE[1];
.global .align 1 .b8 _ZN34_INTERNAL_fb0945d6_4_k_cu_04d2bf284cuda3std3__48in_placeE[1];
.global .align 1 .b8 _ZN34_INTERNAL_fb0945d6_4_k_cu_04d2bf284cuda3std3__420unreachable_sentinelE[1];
.global .align 1 .b8 _ZN34_INTERNAL_fb0945d6_4_k_cu_04d2bf284cuda3std3__47nulloptE[1];
.global .align 1 .b8 _ZN34_INTERNAL_fb0945d6_4_k_cu_04d2bf284cuda3std3__48unexpectE[1];
.global .align 1 .b8 _ZN34_INTERNAL_fb0945d6_4_k_cu_04d2bf284cuda3std6ranges3__45__cpo4swapE[1];
.global .align 1 .b8 _ZN34_INTERNAL_fb0945d6_4_k_cu_04d2bf284cuda3std6ranges3__45__cpo9iter_moveE[1];
.global .align 1 .b8 _ZN34_INTERNAL_fb0945d6_4_k_cu_04d2bf284cuda3std6ranges3__45__cpo5beginE[1];
.global .align 1 .b8 _ZN34_INTERNAL_fb0945d6_4_k_cu_04d2bf284cuda3std6ranges3__45__cpo3endE[1];
.global .align 1 .b8 _ZN34_INTERNAL_fb0945d6_4_k_cu_04d2bf284cuda3std6ranges3__45__cpo6cbeginE[1];
.global .align 1 .b8 _ZN34_INTERNAL_fb0945d6_4_k_cu_04d2bf284cuda3std6ranges3__45__cpo4cendE[1];
.global .align 1 .b8 _ZN34_INTERNAL_fb0945d6_4_k_cu_04d2bf284cuda3std6ranges3__45__cpo7advanceE[1];
.global .align 1 .b8 _ZN34_INTERNAL_fb0945d6_4_k_cu_04d2bf284cuda3std6ranges3__45__cpo9iter_swapE[1];
.global .align 1 .b8 _ZN34_INTERNAL_fb0945d6_4_k_cu_04d2bf284cuda3std6ranges3__45__cpo4nextE[1];
.global .align 1 .b8 _ZN34_INTERNAL_fb0945d6_4_k_cu_04d2bf284cuda3std6ranges3__45__cpo4prevE[1];
.global .align 1 .b8 _ZN34_INTERNAL_fb0945d6_4_k_cu_04d2bf284cuda3std6ranges3__45__cpo4dataE[1];
.global .align 1 .b8 _ZN34_INTERNAL_fb0945d6_4_k_cu_04d2bf284cuda3std6ranges3__45__cpo5cdataE[1];
.global .align 1 .b8 _ZN34_INTERNAL_fb0945d6_4_k_cu_04d2bf284cuda3std6ranges3__45__cpo4sizeE[1];
.global .align 1 .b8 _ZN34_INTERNAL_fb0945d6_4_k_cu_04d2bf284cuda3std6ranges3__45__cpo5ssizeE[1];
.global .align 1 .b8 _ZN34_INTERNAL_fb0945d6_4_k_cu_04d2bf284cuda3std6ranges3__45__cpo8distanceE[1];
.global .align 1 .b8 _ZN34_INTERNAL_fb0945d6_4_k_cu_04d2bf286thrust24THRUST_300001_SM_1000_NS8cuda_cub3parE[1];
.global .align 1 .b8 _ZN34_INTERNAL_fb0945d6_4_k_cu_04d2bf286thrust24THRUST_300001_SM_1000_NS8cuda_cub10par_nosyncE[1];
.global .align 1 .b8 _ZN34_INTERNAL_fb0945d6_4_k_cu_04d2bf286thrust24THRUST_300001_SM_1000_NS6system6detail10sequential3seqE[1];
.global .align 1 .b8 _ZN34_INTERNAL_fb0945d6_4_k_cu_04d2bf286thrust24THRUST_300001_SM_1000_NS12placeholders2_1E[1];
.global .align 1 .b8 _ZN34_INTERNAL_fb0945d6_4_k_cu_04d2bf286thrust24THRUST_300001_SM_1000_NS12placeholders2_2E[1];
.global .align 1 .b8 _ZN34_INTERNAL_fb0945d6_4_k_cu_04d2bf286thrust24THRUST_300001_SM_1000_NS12placeholders2_3E[1];
.global .align 1 .b8 _ZN34_INTERNAL_fb0945d6_4_k_cu_04d2bf286thrust24THRUST_300001_SM_1000_NS12placeholders2_4E[1];
.global .align 1 .b8 _ZN34_INTERNAL_fb0945d6_4_k_cu_04d2bf286thrust24THRUST_300001_SM_1000_NS12placeholders2_5E[1];
.global .align 1 .b8 _ZN34_INTERNAL_fb0945d6_4_k_cu_04d2bf286thrust24THRUST_300001_SM_1000_NS12placeholders2_6E[1];
.global .align 1 .b8 _ZN34_INTERNAL_fb0945d6_4_k_cu_04d2bf286thrust24THRUST_300001_SM_1000_NS12placeholders2_7E[1];
.global .align 1 .b8 _ZN34_INTERNAL_fb0945d6_4_k_cu_04d2bf286thrust24THRUST_300001_SM_1000_NS12placeholders2_8E[1];
.global .align 1 .b8 _ZN34_INTERNAL_fb0945d6_4_k_cu_04d2bf286thrust24THRUST_300001_SM_1000_NS12placeholders2_9E[1];
.global .align 1 .b8 _ZN34_INTERNAL_fb0945d6_4_k_cu_04d2bf286thrust24THRUST_300001_SM_1000_NS12placeholders3_10E[1];
.global .align 1 .b8 _ZN34_INTERNAL_fb0945d6_4_k_cu_04d2bf286thrust24THRUST_300001_SM_1000_NS3seqE[1];

.visible .entry _Z7computePciiPb(
	.param .u64 .ptr .align 1 _Z7computePciiPb_param_0,
	.param .u32 _Z7computePciiPb_param_1,
	.param .u32 _Z7computePciiPb_param_2,
	.param .u64 .ptr .align 1 _Z7computePciiPb_param_3
)
{
	.reg .pred 	%p<27>;
	.reg .b16 	%rs<32>;
	.reg .b32 	%r<126>;
	.reg .b64 	%rd<33>;

	ld.param.u64 	%rd13, [_Z7computePciiPb_param_0];
	ld.param.u32 	%r42, [_Z7computePciiPb_param_1];
	ld.param.u32 	%r43, [_Z7computePciiPb_param_2];
	ld.param.u64 	%rd12, [_Z7computePciiPb_param_3];
	cvta.to.global.u64 	%rd1, %rd13;
	mov.u32 	%r44, %tid.x;
	mov.u32 	%r45, %ctaid.x;
	add.s32 	%r1, %r44, %r45;
	add.s32 	%r104, %r1, 1;
	setp.ge.s32 	%p1, %r104, %r42;
	@%p1 bra 	$L__BB0_17;
	mul.lo.s32 	%r46, %r43, %r1;
	cvt.s64.s32 	%rd2, %r46;
	setp.lt.s32 	%p2, %r43, 1;
	@%p2 bra 	$L__BB0_17;
	and.b32  	%r3, %r43, 7;
	add.s32 	%r4, %r3, -1;
	and.b32  	%r5, %r43, 3;
	and.b32  	%r6, %r43, 2147483640;
	and.b32  	%r7, %r43, 1;
	add.s64 	%rd4, %rd1, 3;
	add.s64 	%rd3, %rd4, %rd2;
	cvta.to.global.u64 	%rd5, %rd12;
$L__BB0_3:
	setp.lt.u32 	%p3, %r43, 8;
	mul.lo.s32 	%r50, %r104, %r43;
	cvt.s64.s32 	%rd6, %r50;
	mov.b32 	%r116, 0;
	mov.u32 	%r124, %r116;
	@%p3 bra 	$L__BB0_6;
	add.s64 	%rd31, %rd4, %rd6;
	mov.b32 	%r106, 0;
	mov.u64 	%rd32, %rd3;
	mov.u32 	%r124, %r106;
$L__BB0_5:
	.pragma "nounroll";
	ld.global.u8 	%rs1, [%rd32+-3];
	ld.global.u8 	%rs2, [%rd31+-3];
	setp.ne.s16 	%p4, %rs1, %rs2;
	selp.u32 	%r52, 1, 0, %p4;
	add.s32 	%r53, %r124, %r52;
	selp.b32 	%r54, %r106, %r110, %p4;
	ld.global.u8 	%rs3, [%rd32+-2];
	ld.global.u8 	%rs4, [%rd31+-2];
	setp.ne.s16 	%p5, %rs3, %rs4;
	selp.u32 	%r55, 1, 0, %p5;
	add.s32 	%r56, %r53, %r55;
	add.s32 	%r57, %r106, 1;
	selp.b32 	%r58, %r57, %r54, %p5;
	ld.global.u8 	%rs5, [%rd32+-1];
	ld.global.u8 	%rs6, [%rd31+-1];
	setp.ne.s16 	%p6, %rs5, %rs6;
	selp.u32 	%r59, 1, 0, %p6;
	add.s32 	%r60, %r56, %r59;
	add.s32 	%r61, %r106, 2;
	selp.b32 	%r62, %r61, %r58, %p6;
	ld.global.u8 	%rs7, [%rd32];
	ld.global.u8 	%rs8, [%rd31];
	setp.ne.s16 	%p7, %rs7, %rs8;
	selp.u32 	%r63, 1, 0, %p7;
	add.s32 	%r64, %r60, %r63;
	add.s32 	%r65, %r106, 3;
	selp.b32 	%r66, %r65, %r62, %p7;
	ld.global.u8 	%rs9, [%rd32+1];
	ld.global.u8 	%rs10, [%rd31+1];
	setp.ne.s16 	%p8, %rs9, %rs10;
	selp.u32 	%r67, 1, 0, %p8;
	add.s32 	%r68, %r64, %r67;
	add.s32 	%r69, %r106, 4;
	selp.b32 	%r70, %r69, %r66, %p8;
	ld.global.u8 	%rs11, [%rd32+2];
	ld.global.u8 	%rs12, [%rd31+2];
	setp.ne.s16 	%p9, %rs11, %rs12;
	selp.u32 	%r71, 1, 0, %p9;
	add.s32 	%r72, %r68, %r71;
	add.s32 	%r73, %r106, 5;
	selp.b32 	%r74, %r73, %r70, %p9;
	ld.global.u8 	%rs13, [%rd32+3];
	ld.global.u8 	%rs14, [%rd31+3];
	setp.ne.s16 	%p10, %rs13, %rs14;
	selp.u32 	%r75, 1, 0, %p10;
	add.s32 	%r76, %r72, %r75;
	add.s32 	%r77, %r106, 6;
	selp.b32 	%r78, %r77, %r74, %p10;
	ld.global.u8 	%rs15, [%rd32+4];
	ld.global.u8 	%rs16, [%rd31+4];
	setp.ne.s16 	%p11, %rs15, %rs16;
	selp.u32 	%r79, 1, 0, %p11;
	add.s32 	%r124, %r76, %r79;
	add.s32 	%r80, %r106, 7;
	selp.b32 	%r110, %r80, %r78, %p11;
	add.s64 	%rd32, %rd32, 8;
	add.s64 	%rd31, %rd31, 8;
	add.s32 	%r106, %r106, 8;
	setp.ne.s32 	%p12, %r106, %r6;
	mov.u32 	%r116, %r6;
	@%p12 bra 	$L__BB0_5;
$L__BB0_6:
	setp.eq.s32 	%p13, %r3, 0;
	@%p13 bra 	$L__BB0_14;
	setp.lt.u32 	%p14, %r4, 3;
	@%p14 bra 	$L__BB0_9;
	cvt.u64.u32 	%rd14, %r116;
	add.s64 	%rd15, %rd14, %rd2;
	add.s64 	%rd16, %rd1, %rd15;
	ld.global.u8 	%rs17, [%rd16];
	add.s64 	%rd17, %rd14, %rd6;
	add.s64 	%rd18, %rd1, %rd17;
	ld.global.u8 	%rs18, [%rd18];
	setp.ne.s16 	%p15, %rs17, %rs18;
	selp.u32 	%r82, 1, 0, %p15;
	add.s32 	%r83, %r124, %r82;
	selp.b32 	%r84, %r116, %r110, %p15;
	add.s32 	%r85, %r116, 1;
	ld.global.u8 	%rs19, [%rd16+1];
	ld.global.u8 	%rs20, [%rd18+1];
	setp.ne.s16 	%p16, %rs19, %rs20;
	selp.u32 	%r86, 1, 0, %p16;
	add.s32 	%r87, %r83, %r86;
	selp.b32 	%r88, %r85, %r84, %p16;
	add.s32 	%r89, %r116, 2;
	ld.global.u8 	%rs21, [%rd16+2];
	ld.global.u8 	%rs22, [%rd18+2];
	setp.ne.s16 	%p17, %rs21, %rs22;
	selp.u32 	%r90, 1, 0, %p17;
	add.s32 	%r91, %r87, %r90;
	selp.b32 	%r92, %r89, %r88, %p17;
	add.s32 	%r93, %r116, 3;
	ld.global.u8 	%rs23, [%rd16+3];
	ld.global.u8 	%rs24, [%rd18+3];
	setp.ne.s16 	%p18, %rs23, %rs24;
	selp.u32 	%r94, 1, 0, %p18;
	add.s32 	%r124, %r91, %r94;
	selp.b32 	%r110, %r93, %r92, %p18;
	add.s32 	%r116, %r116, 4;
$L__BB0_9:
	setp.eq.s32 	%p19, %r5, 0;
	@%p19 bra 	$L__BB0_14;
	setp.eq.s32 	%p20, %r5, 1;
	@%p20 bra 	$L__BB0_12;
	cvt.u64.u32 	%rd19, %r116;
	add.s64 	%rd20, %rd19, %rd2;
	add.s64 	%rd21, %rd1, %rd20;
	ld.global.u8 	%rs25, [%rd21];
	add.s64 	%rd22, %rd19, %rd6;
	add.s64 	%rd23, %rd1, %rd22;
	ld.global.u8 	%rs26, [%rd23];
	setp.ne.s16 	%p21, %rs25, %rs26;
	selp.u32 	%r96, 1, 0, %p21;
	add.s32 	%r97, %r124, %r96;
	selp.b32 	%r98, %r116, %r110, %p21;
	add.s32 	%r99, %r116, 1;
	ld.global.u8 	%rs27, [%rd21+1];
	ld.global.u8 	%rs28, [%rd23+1];
	setp.ne.s16 	%p22, %rs27, %rs28;
	selp.u32 	%r100, 1, 0, %p22;
	add.s32 	%r124, %r97, %r100;
	selp.b32 	%r110, %r99, %r98, %p22;
	add.s32 	%r116, %r116, 2;
$L__BB0_12:
	setp.eq.s32 	%p23, %r7, 0;
	@%p23 bra 	$L__BB0_14;
	cvt.u64.u32 	%rd24, %r116;
	add.s64 	%rd25, %rd24, %rd2;
	add.s64 	%rd26, %rd1, %rd25;
	ld.global.u8 	%rs29, [%rd26];
	add.s64 	%rd27, %rd24, %rd6;
	add.s64 	%rd28, %rd1, %rd27;
	ld.global.u8 	%rs30, [%rd28];
	setp.ne.s16 	%p24, %rs29, %rs30;
	selp.u32 	%r101, 1, 0, %p24;
	add.s32 	%r124, %r124, %r101;
	selp.b32 	%r110, %r116, %r110, %p24;
$L__BB0_14:
	setp.ne.s32 	%p25, %r124, 1;
	@%p25 bra 	$L__BB0_16;
	cvt.u32.u64 	%r102, %rd2;
	add.s32 	%r103, %r110, %r102;
	cvt.s64.s32 	%rd29, %r103;
	add.s64 	%rd30, %rd5, %rd29;
	mov.b16 	%rs31, 1;
	st.global.u8 	[%rd30], %rs31;
$L__BB0_16:
	add.s32 	%r104, %r104, 1;
	setp.lt.s32 	%p26, %r104, %r42;
	@%p26 bra 	$L__BB0_3;
$L__BB0_17:
	ret;

}
	// .globl	_ZN3cub18CUB_300001_SM_10006detail11EmptyKernelIvEEvv
.visible .entry _ZN3cub18CUB_300001_SM_10006detail11EmptyKernelIvEEvv()
{


	ret;

}


// ===== COMPILED SASS (sm_100) =====

	.target	sm_100

	.elftype	@"ET_EXEC"


//--------------------- .note.nv.tkinfo           --------------------------
	.section	.note.nv.tkinfo,"",@"SHT_NOTE"
	.sectionflags	@"SHF_NOTE_NV_TKINFO"
	.tkinfo
        /*0018*/ 	.word	0x00000002
        /*0030*/ 	.string	""
        /*0030*/ 	.string	"ptxas"
        /*0030*/ 	.string	"Cuda compilation tools, release 13.0, V13.0.88"
        /*0030*/ 	.string	"Build cuda_13.0.r13.0/compiler.36424714_0"
        /*0030*/ 	.string	"-arch sm_100 -m 64 "



//--------------------- .note.nv.cuinfo           --------------------------
	.section	.note.nv.cuinfo,"",@"SHT_NOTE"
	.sectionflags	@"SHF_NOTE_NV_CUINFO"
        /*0018*/ 	.short	0x0002
        /*001a*/ 	.short	0x0064
        /*001c*/ 	.short	0x0082
	.zero		2


//--------------------- .nv.info                  --------------------------
	.section	.nv.info,"",@"SHT_CUDA_INFO"
	.align	4


	//----- nvinfo : EIATTR_REGCOUNT
	.align		4
        /*0000*/ 	.byte	0x04, 0x2f
        /*0002*/ 	.short	(.L_44 - .L_43)
	.align		4
.L_43:
        /*0004*/ 	.word	index@(_Z7computePciiPb)
        /*0008*/ 	.word	0x0000001d


	//----- nvinfo : EIATTR_FRAME_SIZE
	.align		4
.L_44:
        /*000c*/ 	.byte	0x04, 0x11
        /*000e*/ 	.short	(.L_46 - .L_45)
	.align		4
.L_45:
        /*0010*/ 	.word	index@(_Z7computePciiPb)
        /*0014*/ 	.word	0x00000000


	//----- nvinfo : EIATTR_REGCOUNT
	.align		4
.L_46:
        /*0018*/ 	.byte	0x04, 0x2f
        /*001a*/ 	.short	(.L_48 - .L_47)
	.align		4
.L_47:
        /*001c*/ 	.word	index@(_ZN3cub18CUB_300001_SM_10006detail11EmptyKernelIvEEvv)
        /*0020*/ 	.word	0x00000004


	//----- nvinfo : EIATTR_FRAME_SIZE
	.align		4
.L_48:
        /*0024*/ 	.byte	0x04, 0x11
        /*0026*/ 	.short	(.L_50 - .L_49)
	.align		4
.L_49:
        /*0028*/ 	.word	index@(_ZN3cub18CUB_300001_SM_10006detail11EmptyKernelIvEEvv)
        /*002c*/ 	.word	0x00000000


	//----- nvinfo : EIATTR_MIN_STACK_SIZE
	.align		4
.L_50:
        /*0030*/ 	.byte	0x04, 0x12
        /*0032*/ 	.short	(.L_52 - .L_51)
	.align		4
.L_51:
        /*0034*/ 	.word	index@(_ZN3cub18CUB_300001_SM_10006detail11EmptyKernelIvEEvv)
        /*0038*/ 	.word	0x00000000


	//----- nvinfo : EIATTR_MIN_STACK_SIZE
	.align		4
.L_52:
        /*003c*/ 	.byte	0x04, 0x12
        /*003e*/ 	.short	(.L_54 - .L_53)
	.align		4
.L_53:
        /*0040*/ 	.word	index@(_Z7computePciiPb)
        /*0044*/ 	.word	0x00000000
.L_54:


//--------------------- .nv.compat                --------------------------
	.section	.nv.compat,"",@"SHT_CUDA_COMPAT_INFO"
	.align	4
        /*0000*/ 	.byte	0x02, 0x09, 0x00, 0x00, 0x02, 0x02, 0x01, 0x00, 0x02, 0x05, 0x05, 0x00, 0x03, 0x07, 0x01, 0x01
        /*0010*/ 	.byte	0x02, 0x03, 0x00, 0x00, 0x02, 0x06, 0x01, 0x00, 0x04, 0x0b, 0x08, 0x00, 0x09, 0x00, 0x00, 0x00
        /*0020*/ 	.byte	0x00, 0x00, 0x00, 0x00


//--------------------- .nv.info._ZN3cub18CUB_300001_SM_10006detail11EmptyKernelIvEEvv --------------------------
	.section	.nv.info._ZN3cub18CUB_300001_SM_10006detail11EmptyKernelIvEEvv,"",@"SHT_CUDA_INFO"
	.sectionflags	@""
	.align	4


	//----- nvinfo : EIATTR_CUDA_API_VERSION
	.align		4
        /*0000*/ 	.byte	0x04, 0x37
        /*0002*/ 	.short	(.L_56 - .L_55)
.L_55:
        /*0004*/ 	.word	0x00000082


	//----- nvinfo : EIATTR_SPARSE_MMA_MASK
	.align		4
.L_56:
        /*0008*/ 	.byte	0x03, 0x50
        /*000a*/ 	.short	0x0000


	//----- nvinfo : EIATTR_MAXREG_COUNT
	.align		4
        /*000c*/ 	.byte	0x03, 0x1b
        /*000e*/ 	.short	0x00ff


	//----- nvinfo : EIATTR_MERCURY_ISA_VERSION
	.align		4
        /*0010*/ 	.byte	0x03, 0x5f
        /*0012*/ 	.short	0x0101


	//----- nvinfo : EIATTR_VRC_CTA_INIT_COUNT
	.align		4
        /*0014*/ 	.byte	0x02, 0x4a
	.zero		1
	.zero		1


	//----- nvinfo : EIATTR_EXIT_INSTR_OFFSETS
	.align		4
        /*0018*/ 	.byte	0x04, 0x1c
        /*001a*/ 	.short	(.L_58 - .L_57)


	//   ....[0]....
.L_57:
        /*001c*/ 	.word	0x00000010


	//----- nvinfo : EIATTR_SW_WAR
	.align		4
.L_58:
        /*0020*/ 	.byte	0x04, 0x36
        /*0022*/ 	.short	(.L_60 - .L_59)
.L_59:
        /*0024*/ 	.word	0x00000008
.L_60:


//--------------------- .nv.info._Z7computePciiPb --------------------------
	.section	.nv.info._Z7computePciiPb,"",@"SHT_CUDA_INFO"
	.sectionflags	@""
	.align	4


	//----- nvinfo : EIATTR_CUDA_API_VERSION
	.align		4
        /*0000*/ 	.byte	0x04, 0x37
        /*0002*/ 	.short	(.L_62 - .L_61)
.L_61:
        /*0004*/ 	.word	0x00000082


	//----- nvinfo : EIATTR_KPARAM_INFO
	.align		4
.L_62:
        /*0008*/ 	.byte	0x04, 0x17
        /*000a*/ 	.short	(.L_64 - .L_63)
.L_63:
        /*000c*/ 	.word	0x00000000
        /*0010*/ 	.short	0x0003
        /*0012*/ 	.short	0x0010
        /*0014*/ 	.byte	0x00, 0xf5, 0x21, 0x00


	//----- nvinfo : EIATTR_KPARAM_INFO
	.align		4
.L_64:
        /*0018*/ 	.byte	0x04, 0x17
        /*001a*/ 	.short	(.L_66 - .L_65)
.L_65:
        /*001c*/ 	.word	0x00000000
        /*0020*/ 	.short	0x0002
        /*0022*/ 	.short	0x000c
        /*0024*/ 	.byte	0x00, 0xf0, 0x11, 0x00


	//----- nvinfo : EIATTR_KPARAM_INFO
	.align		4
.L_66:
        /*0028*/ 	.byte	0x04, 0x17
        /*002a*/ 	.short	(.L_68 - .L_67)
.L_67:
        /*002c*/ 	.word	0x00000000
        /*0030*/ 	.short	0x0001
        /*0032*/ 	.short	0x0008
        /*0034*/ 	.byte	0x00, 0xf0, 0x11, 0x00


	//----- nvinfo : EIATTR_KPARAM_INFO
	.align		4
.L_68:
        /*0038*/ 	.byte	0x04, 0x17
        /*003a*/ 	.short	(.L_70 - .L_69)
.L_69:
        /*003c*/ 	.word	0x00000000
        /*0040*/ 	.short	0x0000
        /*0042*/ 	.short	0x0000
        /*0044*/ 	.byte	0x00, 0xf5, 0x21, 0x00


	//----- nvinfo : EIATTR_SPARSE_MMA_MASK
	.align		4
.L_70:
        /*0048*/ 	.byte	0x03, 0x50
        /*004a*/ 	.short	0x0000


	//----- nvinfo : EIATTR_MAXREG_COUNT
	.align		4
        /*004c*/ 	.byte	0x03, 0x1b
        /*004e*/ 	.short	0x00ff


	//----- nvinfo : EIATTR_MERCURY_ISA_VERSION
	.align		4
        /*0050*/ 	.byte	0x03, 0x5f
        /*0052*/ 	.short	0x0101


	//----- nvinfo : EIATTR_VRC_CTA_INIT_COUNT
	.align		4
        /*0054*/ 	.byte	0x02, 0x4a
	.zero		1
	.zero		1


	//----- nvinfo : EIATTR_EXIT_INSTR_OFFSETS
	.align		4
        /*0058*/ 	.byte	0x04, 0x1c
        /*005a*/ 	.short	(.L_72 - .L_71)


	//   ....[0]....
.L_71:
        /*005c*/ 	.word	0x00000070


	//   ....[1]....
        /*0060*/ 	.word	0x000000a0


	//   ....[2]....
        /*0064*/ 	.word	0x00000b00


	//----- nvinfo : EIATTR_CRS_STACK_SIZE
	.align		4
.L_72:
        /*0068*/ 	.byte	0x04, 0x1e
        /*006a*/ 	.short	(.L_74 - .L_73)
.L_73:
        /*006c*/ 	.word	0x00000000


	//----- nvinfo : EIATTR_CBANK_PARAM_SIZE
	.align		4
.L_74:
        /*0070*/ 	.byte	0x03, 0x19
        /*0072*/ 	.short	0x0018


	//----- nvinfo : EIATTR_PARAM_CBANK
	.align		4
        /*0074*/ 	.byte	0x04, 0x0a
        /*0076*/ 	.short	(.L_76 - .L_75)
	.align		4
.L_75:
        /*0078*/ 	.word	index@(.nv.constant0._Z7computePciiPb)
        /*007c*/ 	.short	0x0380
        /*007e*/ 	.short	0x0018


	//----- nvinfo : EIATTR_SW_WAR
	.align		4
.L_76:
        /*0080*/ 	.byte	0x04, 0x36
        /*0082*/ 	.short	(.L_78 - .L_77)
.L_77:
        /*0084*/ 	.word	0x00000008
.L_78:


//--------------------- .nv.callgraph             --------------------------
	.section	.nv.callgraph,"",@"SHT_CUDA_CALLGRAPH"
	.align	4
	.sectionentsize	8
	.align		4
        /*0000*/ 	.word	0x00000000
	.align		4
        /*0004*/ 	.word	0xffffffff
	.align		4
        /*0008*/ 	.word	0x00000000
	.align		4
        /*000c*/ 	.word	0xfffffffe
	.align		4
        /*0010*/ 	.word	0x00000000
	.align		4
        /*0014*/ 	.word	0xfffffffd
	.align		4
        /*0018*/ 	.word	0x00000000
	.align		4
        /*001c*/ 	.word	0xfffffffc


//--------------------- .nv.constant4             --------------------------
	.section	.nv.constant4,"a",@progbits
	.align	8
	.align		8
.nv.constant4:
        /*0000*/ 	.dword	_ZN34_INTERNAL_fb0945d6_4_k_cu_04d2bf284cuda3std3__45__cpo5beginE
	.align		8
        /*0008*/ 	.dword	_ZN34_INTERNAL_fb0945d6_4_k_cu_04d2bf284cuda3std3__45__cpo3endE
	.align		8
        /*0010*/ 	.dword	_ZN34_INTERNAL_fb0945d6_4_k_cu_04d2bf284cuda3std3__45__cpo6cbeginE
	.align		8
        /*0018*/ 	.dword	_ZN34_INTERNAL_fb0945d6_4_k_cu_04d2bf284cuda3std3__45__cpo4cendE
	.align		8
        /*0020*/ 	.dword	_ZN34_INTERNAL_fb0945d6_4_k_cu_04d2bf284cuda3std3__45__cpo6rbeginE
	.align		8
        /*0028*/ 	.dword	_ZN34_INTERNAL_fb0945d6_4_k_cu_04d2bf284cuda3std3__45__cpo4rendE
	.align		8
        /*0030*/ 	.dword	_ZN34_INTERNAL_fb0945d6_4_k_cu_04d2bf284cuda3std3__45__cpo7crbeginE
	.align		8
        /*0038*/ 	.dword	_ZN34_INTERNAL_fb0945d6_4_k_cu_04d2bf284cuda3std3__45__cpo5crendE
	.align		8
        /*0040*/ 	.dword	_ZN34_INTERNAL_fb0945d6_4_k_cu_04d2bf284cuda3std3__436_GLOBAL__N__fb0945d6_4_k_cu_04d2bf286ignoreE
	.align		8
        /*0048*/ 	.dword	_ZN34_INTERNAL_fb0945d6_4_k_cu_04d2bf284cuda3std3__419piecewise_constructE
	.align		8
        /*0050*/ 	.dword	_ZN34_INTERNAL_fb0945d6_4_k_cu_04d2bf284cuda3std3__48in_placeE
	.align		8
        /*0058*/ 	.dword	_ZN34_INTERNAL_fb0945d6_4_k_cu_04d2bf284cuda3std3__420unreachable_sentinelE
	.align		8
        /*0060*/ 	.dword	_ZN34_INTERNAL_fb0945d6_4_k_cu_04d2bf284cuda3std3__47nulloptE
	.align		8
        /*0068*/ 	.dword	_ZN34_INTERNAL_fb0945d6_4_k_cu_04d2bf284cuda3std3__48unexpectE
	.align		8
        /*0070*/ 	.dword	_ZN34_INTERNAL_fb0945d6_4_k_cu_04d2bf284cuda3std6ranges3__45__cpo4swapE
	.align		8
        /*0078*/ 	.dword	_ZN34_INTERNAL_fb0945d6_4_k_cu_04d2bf284cuda3std6ranges3__45__cpo9iter_moveE
	.align		8
        /*0080*/ 	.dword	_ZN34_INTERNAL_fb0945d6_4_k_cu_04d2bf284cuda3std6ranges3__45__cpo5beginE
	.align		8
        /*0088*/ 	.dword	_ZN34_INTERNAL_fb0945d6_4_k_cu_04d2bf284cuda3std6ranges3__45__cpo3endE
	.align		8
        /*0090*/ 	.dword	_ZN34_INTERNAL_fb0945d6_4_k_cu_04d2bf284cuda3std6ranges3__45__cpo6cbeginE
	.align		8
        /*0098*/ 	.dword	_ZN34_INTERNAL_fb0945d6_4_k_cu_04d2bf284cuda3std6ranges3__45__cpo4cendE
	.align		8
        /*00a0*/ 	.dword	_ZN34_INTERNAL_fb0945d6_4_k_cu_04d2bf284cuda3std6ranges3__45__cpo7advanceE
	.align		8
        /*00a8*/ 	.dword	_ZN34_INTERNAL_fb0945d6_4_k_cu_04d2bf284cuda3std6ranges3__45__cpo9iter_swapE
	.align		8
        /*00b0*/ 	.dword	_ZN34_INTERNAL_fb0945d6_4_k_cu_04d2bf284cuda3std6ranges3__45__cpo4nextE
	.align		8
        /*00b8*/ 	.dword	_ZN34_INTERNAL_fb0945d6_4_k_cu_04d2bf284cuda3std6ranges3__45__cpo4prevE
	.align		8
        /*00c0*/ 	.dword	_ZN34_INTERNAL_fb0945d6_4_k_cu_04d2bf284cuda3std6ranges3__45__cpo4dataE
	.align		8
        /*00c8*/ 	.dword	_ZN34_INTERNAL_fb0945d6_4_k_cu_04d2bf284cuda3std6ranges3__45__cpo5cdataE
	.align		8
        /*00d0*/ 	.dword	_ZN34_INTERNAL_fb0945d6_4_k_cu_04d2bf284cuda3std6ranges3__45__cpo4sizeE
	.align		8
        /*00d8*/ 	.dword	_ZN34_INTERNAL_fb0945d6_4_k_cu_04d2bf284cuda3std6ranges3__45__cpo5ssizeE
	.align		8
        /*00e0*/ 	.dword	_ZN34_INTERNAL_fb0945d6_4_k_cu_04d2bf284cuda3std6ranges3__45__cpo8distanceE
	.align		8
        /*00e8*/ 	.dword	_ZN34_INTERNAL_fb0945d6_4_k_cu_04d2bf286thrust24THRUST_300001_SM_1000_NS8cuda_cub3parE
	.align		8
        /*00f0*/ 	.dword	_ZN34_INTERNAL_fb0945d6_4_k_cu_04d2bf286thrust24THRUST_300001_SM_1000_NS8cuda_cub10par_nosyncE
	.align		8
        /*00f8*/ 	.dword	_ZN34_INTERNAL_fb0945d6_4_k_cu_04d2bf286thrust24THRUST_300001_SM_1000_NS6system6detail10sequential3seqE
	.align		8
        /*0100*/ 	.dword	_ZN34_INTERNAL_fb0945d6_4_k_cu_04d2bf286thrust24THRUST_300001_SM_1000_NS12placeholders2_1E
	.align		8
        /*0108*/ 	.dword	_ZN34_INTERNAL_fb0945d6_4_k_cu_04d2bf286thrust24THRUST_300001_SM_1000_NS12placeholders2_2E
	.align		8
        /*0110*/ 	.dword	_ZN34_INTERNAL_fb0945d6_4_k_cu_04d2bf286thrust24THRUST_300001_SM_1000_NS12placeholders2_3E
	.align		8
        /*0118*/ 	.dword	_ZN34_INTERNAL_fb0945d6_4_k_cu_04d2bf286thrust24THRUST_300001_SM_1000_NS12placeholders2_4E
	.align		8
        /*0120*/ 	.dword	_ZN34_INTERNAL_fb0945d6_4_k_cu_04d2bf286thrust24THRUST_300001_SM_1000_NS12placeholders2_5E
	.align		8
        /*0128*/ 	.dword	_ZN34_INTERNAL_fb0945d6_4_k_cu_04d2bf286thrust24THRUST_300001_SM_1000_NS12placeholders2_6E
	.align		8
        /*0130*/ 	.dword	_ZN34_INTERNAL_fb0945d6_4_k_cu_04d2bf286thrust24THRUST_300001_SM_1000_NS12placeholders2_7E
	.align		8
        /*0138*/ 	.dword	_ZN34_INTERNAL_fb0945d6_4_k_cu_04d2bf286thrust24THRUST_300001_SM_1000_NS12placeholders2_8E
	.align		8
        /*0140*/ 	.dword	_ZN34_INTERNAL_fb0945d6_4_k_cu_04d2bf286thrust24THRUST_300001_SM_1000_NS12placeholders2_9E
	.align		8
        /*0148*/ 	.dword	_ZN34_INTERNAL_fb0945d6_4_k_cu_04d2bf286thrust24THRUST_300001_SM_1000_NS12placeholders3_10E
	.align		8
        /*0150*/ 	.dword	_ZN34_INTERNAL_fb0945d6_4_k_cu_04d2bf286thrust24THRUST_300001_SM_1000_NS3seqE


//--------------------- .text._ZN3cub18CUB_300001_SM_10006detail11EmptyKernelIvEEvv --------------------------
	.section	.text._ZN3cub18CUB_300001_SM_10006detail11EmptyKernelIvEEvv,"ax",@progbits
	.align	128
        .global         _ZN3cub18CUB_300001_SM_10006detail11EmptyKernelIvEEvv
        .type           _ZN3cub18CUB_300001_SM_10006detail11EmptyKernelIvEEvv,@function
        .size           _ZN3cub18CUB_300001_SM_10006detail11EmptyKernelIvEEvv,(.L_x_7 - _ZN3cub18CUB_300001_SM_10006detail11EmptyKernelIvEEvv)
        .other          _ZN3cub18CUB_300001_SM_10006detail11EmptyKernelIvEEvv,@"STO_CUDA_ENTRY STV_DEFAULT"
_ZN3cub18CUB_300001_SM_10006detail11EmptyKernelIvEEvv:
.text._ZN3cub18CUB_300001_SM_10006detail11EmptyKernelIvEEvv:
[----:B------:R-:W-:Y:S01]  /*0000*/  LDC R1, c[0x0][0x37c] ;  /* 0x0000df00ff017b82 */ /* 0x000fe20000000800 */
[----:B------:R-:W-:Y:S05]  /*0010*/  EXIT ;  /* 0x000000000000794d */ /* 0x000fea0003800000 */
.L_x_0:
[----:B------:R-:W-:-:S00]  /*0020*/  BRA `(.L_x_0) ;  /* 0xfffffffc00fc7947 */ /* 0x000fc0000383ffff */
[----:B------:R-:W-:-:S00]  /*0030*/  NOP ;  /* 0x0000000000007918 */ /* 0x000fc00000000000 */
        /* <DEDUP_REMOVED lines=12> */
.L_x_7:


//--------------------- .text._Z7computePciiPb    --------------------------
	.section	.text._Z7computePciiPb,"ax",@progbits
	.align	128
        .global         _Z7computePciiPb
        .type           _Z7computePciiPb,@function
        .size           _Z7computePciiPb,(.L_x_8 - _Z7computePciiPb)
        .other          _Z7computePciiPb,@"STO_CUDA_ENTRY STV_DEFAULT"
_Z7computePciiPb:
.text._Z7computePciiPb:
[----:B------:R-:W-:Y:S01]  /*0000*/  LDC R1, c[0x0][0x37c] ;  /* 0x0000df00ff017b82 */ /* 0x000fe20000000800 */
[----:B------:R-:W0:Y:S07]  /*0010*/  S2R R13, SR_TID.X ;  /* 0x00000000000d7919 */ /* 0x000e2e0000002100 */
[----:B------:R-:W0:Y:S01]  /*0020*/  S2UR UR4, SR_CTAID.X ;  /* 0x00000000000479c3 */ /* 0x000e220000002500 */
[----:B------:R-:W1:Y:S01]  /*0030*/  LDCU UR5, c[0x0][0x388] ;  /* 0x00007100ff0577ac */ /* 0x000e620008000800 */
[----:B0-----:R-:W-:-:S04]  /*0040*/  VIADD R13, R13, UR4 ;  /* 0x000000040d0d7c36 */ /* 0x001fc80008000000 */
[----:B------:R-:W-:-:S05]  /*0050*/  VIADD R10, R13, 0x1 ;  /* 0x000000010d0a7836 */ /* 0x000fca0000000000 */
[----:B-1----:R-:W-:-:S13]  /*0060*/  ISETP.GE.AND P0, PT, R10, UR5, PT ;  /* 0x000000050a007c0c */ /* 0x002fda000bf06270 */
[----:B------:R-:W-:Y:S05]  /*0070*/  @P0 EXIT ;  /* 0x000000000000094d */ /* 0x000fea0003800000 */
[----:B------:R-:W0:Y:S02]  /*0080*/  LDC R8, c[0x0][0x38c] ;  /* 0x0000e300ff087b82 */ /* 0x000e240000000800 */
[----:B0-----:R-:W-:-:S13]  /*0090*/  ISETP.GE.AND P0, PT, R8, 0x1, PT ;  /* 0x000000010800780c */ /* 0x001fda0003f06270 */
[----:B------:R-:W-:Y:S05]  /*00a0*/  @!P0 EXIT ;  /* 0x000000000000894d */ /* 0x000fea0003800000 */
[----:B------:R-:W0:Y:S01]  /*00b0*/  LDCU.64 UR4, c[0x0][0x380] ;  /* 0x00007000ff0477ac */ /* 0x000e220008000a00 */
[C---:B------:R-:W-:Y:S01]  /*00c0*/  LOP3.LUT R14, R8.reuse, 0x7, RZ, 0xc0, !PT ;  /* 0x00000007080e7812 */ /* 0x040fe200078ec0ff */
[----:B------:R-:W-:Y:S01]  /*00d0*/  IMAD R13, R13, R8, RZ ;  /* 0x000000080d0d7224 */ /* 0x000fe200078e02ff */
[C---:B------:R-:W-:Y:S01]  /*00e0*/  LOP3.LUT R9, R8.reuse, 0x3, RZ, 0xc0, !PT ;  /* 0x0000000308097812 */ /* 0x040fe200078ec0ff */
[----:B------:R-:W1:Y:S01]  /*00f0*/  LDCU.64 UR6, c[0x0][0x358] ;  /* 0x00006b00ff0677ac */ /* 0x000e620008000a00 */
[----:B------:R-:W-:Y:S01]  /*0100*/  LOP3.LUT R8, R8, 0x7ffffff8, RZ, 0xc0, !PT ;  /* 0x7ffffff808087812 */ /* 0x000fe200078ec0ff */
[----:B------:R-:W-:Y:S01]  /*0110*/  VIADD R0, R14, 0xffffffff ;  /* 0xffffffff0e007836 */ /* 0x000fe20000000000 */
[----:B------:R-:W-:-:S04]  /*0120*/  SHF.R.S32.HI R12, RZ, 0x1f, R13 ;  /* 0x0000001fff0c7819 */ /* 0x000fc8000001140d */
[----:B------:R-:W-:Y:S01]  /*0130*/  ISETP.GE.U32.AND P1, PT, R0, 0x3, PT ;  /* 0x000000030000780c */ /* 0x000fe20003f26070 */
[----:B0-----:R-:W-:-:S04]  /*0140*/  UIADD3 UR4, UP0, UPT, UR4, 0x3, URZ ;  /* 0x0000000304047890 */ /* 0x001fc8000ff1e0ff */
[----:B------:R-:W-:Y:S02]  /*0150*/  UIADD3.X UR5, UPT, UPT, URZ, UR5, URZ, UP0, !UPT ;  /* 0x00000005ff057290 */ /* 0x000fe400087fe4ff */
[----:B------:R-:W-:-:S04]  /*0160*/  IADD3 R11, P0, PT, R13, UR4, RZ ;  /* 0x000000040d0b7c10 */ /* 0x000fc8000ff1e0ff */
[----:B-1----:R-:W-:-:S09]  /*0170*/  IADD3.X R0, PT, PT, R12, UR5, RZ, P0, !PT ;  /* 0x000000050c007c10 */ /* 0x002fd200087fe4ff */
.L_x_5:
[----:B0-----:R-:W0:Y:S01]  /*0180*/  LDC.64 R2, c[0x0][0x388] ;  /* 0x0000e200ff027b82 */ /* 0x001e220000000a00 */
[----:B------:R-:W-:Y:S02]  /*0190*/  IMAD.MOV.U32 R15, RZ, RZ, RZ ;  /* 0x000000ffff0f7224 */ /* 0x000fe400078e00ff */
[----:B------:R-:W-:Y:S01]  /*01a0*/  IMAD.MOV.U32 R17, RZ, RZ, RZ ;  /* 0x000000ffff117224 */ /* 0x000fe200078e00ff */
[----:B0-----:R-:W-:Y:S01]  /*01b0*/  ISETP.GE.U32.AND P2, PT, R3, 0x8, PT ;  /* 0x000000080300780c */ /* 0x001fe20003f46070 */
[C---:B------:R-:W-:Y:S02]  /*01c0*/  IMAD R22, R10.reuse, R3, RZ ;  /* 0x000000030a167224 */ /* 0x040fe400078e02ff */
[----:B------:R-:W-:-:S03]  /*01d0*/  VIADD R10, R10, 0x1 ;  /* 0x000000010a0a7836 */ /* 0x000fc60000000000 */
[----:B------:R-:W-:Y:S02]  /*01e0*/  SHF.R.S32.HI R20, RZ, 0x1f, R22 ;  /* 0x0000001fff147819 */ /* 0x000fe40000011416 */
[----:B------:R-:W-:-:S05]  /*01f0*/  ISETP.GE.AND P0, PT, R10, R2, PT ;  /* 0x000000020a00720c */ /* 0x000fca0003f06270 */
[----:B------:R-:W-:Y:S08]  /*0200*/  @!P2 BRA `(.L_x_1) ;  /* 0x0000000000f8a947 */ /* 0x000ff00003800000 */
[----:B------:R-:W-:Y:S01]  /*0210*/  IADD3 R6, P2, PT, R22, UR4, RZ ;  /* 0x0000000416067c10 */ /* 0x000fe2000ff5e0ff */
[----:B------:R-:W-:Y:S02]  /*0220*/  IMAD.MOV.U32 R15, RZ, RZ, RZ ;  /* 0x000000ffff0f7224 */ /* 0x000fe400078e00ff */
[----:B------:R-:W-:Y:S01]  /*0230*/  IMAD.MOV.U32 R4, RZ, RZ, R11 ;  /* 0x000000ffff047224 */ /* 0x000fe200078e000b */
[----:B------:R-:W-:Y:S01]  /*0240*/  IADD3.X R7, PT, PT, R20, UR5, RZ, P2, !PT ;  /* 0x0000000514077c10 */ /* 0x000fe200097fe4ff */
[----:B------:R-:W-:Y:S02]  /*0250*/  IMAD.MOV.U32 R5, RZ, RZ, R0 ;  /* 0x000000ffff057224 */ /* 0x000fe400078e0000 */
[----:B------:R-:W-:-:S07]  /*0260*/  IMAD.MOV.U32 R17, RZ, RZ, RZ ;  /* 0x000000ffff117224 */ /* 0x000fce00078e00ff */
.L_x_2:
[----:B------:R-:W2:Y:S04]  /*0270*/  LDG.E.U8 R18, desc[UR6][R4.64+-0x3] ;  /* 0xfffffd0604127981 */ /* 0x000ea8000c1e1100 */
[----:B------:R-:W2:Y:S04]  /*0280*/  LDG.E.U8 R21, desc[UR6][R6.64+-0x3] ;  /* 0xfffffd0606157981 */ /* 0x000ea8000c1e1100 */
[----:B------:R-:W3:Y:S04]  /*0290*/  LDG.E.U8 R23, desc[UR6][R4.64+-0x2] ;  /* 0xfffffe0604177981 */ /* 0x000ee8000c1e1100 */
[----:B------:R-:W3:Y:S04]  /*02a0*/  LDG.E.U8 R24, desc[UR6][R6.64+-0x2] ;  /* 0xfffffe0606187981 */ /* 0x000ee8000c1e1100 */
[----:B------:R-:W4:Y:S04]  /*02b0*/  LDG.E.U8 R25, desc[UR6][R4.64+-0x1] ;  /* 0xffffff0604197981 */ /* 0x000f28000c1e1100 */
[----:B------:R-:W4:Y:S04]  /*02c0*/  LDG.E.U8 R26, desc[UR6][R6.64+-0x1] ;  /* 0xffffff06061a7981 */ /* 0x000f28000c1e1100 */
[----:B------:R-:W5:Y:S04]  /*02d0*/  LDG.E.U8 R19, desc[UR6][R4.64] ;  /* 0x0000000604137981 */ /* 0x000f68000c1e1100 */
[----:B------:R-:W5:Y:S01]  /*02e0*/  LDG.E.U8 R2, desc[UR6][R6.64] ;  /* 0x0000000606027981 */ /* 0x000f62000c1e1100 */
[----:B--2---:R-:W-:Y:S01]  /*02f0*/  ISETP.NE.AND P5, PT, R18, R21, PT ;  /* 0x000000151200720c */ /* 0x004fe20003fa5270 */
[----:B------:R-:W-:-:S02]  /*0300*/  VIADD R21, R17, 0x1 ;  /* 0x0000000111157836 */ /* 0x000fc40000000000 */
[----:B------:R-:W2:Y:S01]  /*0310*/  LDG.E.U8 R18, desc[UR6][R6.64+0x1] ;  /* 0x0000010606127981 */ /* 0x000ea2000c1e1100 */
[----:B---3--:R-:W-:-:S03]  /*0320*/  ISETP.NE.AND P6, PT, R23, R24, PT ;  /* 0x000000181700720c */ /* 0x008fc60003fc5270 */
[----:B------:R-:W3:Y:S06]  /*0330*/  LDG.E.U8 R24, desc[UR6][R4.64+0x2] ;  /* 0x0000020604187981 */ /* 0x000eec000c1e1100 */
[----:B------:R-:W-:Y:S02]  /*0340*/  @!P5 IMAD.MOV R21, RZ, RZ, R17 ;  /* 0x000000ffff15d224 */ /* 0x000fe400078e0211 */
[----:B------:R-:W2:Y:S01]  /*0350*/  LDG.E.U8 R17, desc[UR6][R4.64+0x1] ;  /* 0x0000010604117981 */ /* 0x000ea2000c1e1100 */
[----:B----4-:R-:W-:Y:S02]  /*0360*/  ISETP.NE.AND P3, PT, R25, R26, PT ;  /* 0x0000001a1900720c */ /* 0x010fe40003f65270 */
[----:B------:R-:W-:Y:S01]  /*0370*/  IADD3 R23, PT, PT, R21, 0x1, RZ ;  /* 0x0000000115177810 */ /* 0x000fe20007ffe0ff */
[----:B------:R-:W4:Y:S01]  /*0380*/  LDG.E.U8 R26, desc[UR6][R6.64+0x4] ;  /* 0x00000406061a7981 */ /* 0x000f22000c1e1100 */
[----:B------:R-:W-:-:S03]  /*0390*/  @!P6 IMAD.MOV R23, RZ, RZ, R21 ;  /* 0x000000ffff17e224 */ /* 0x000fc600078e0215 */
[----:B------:R-:W3:Y:S01]  /*03a0*/  LDG.E.U8 R21, desc[UR6][R6.64+0x2] ;  /* 0x0000020606157981 */ /* 0x000ee2000c1e1100 */
[----:B-----5:R-:W-:Y:S01]  /*03b0*/  ISETP.NE.AND P4, PT, R19, R2, PT ;  /* 0x000000021300720c */ /* 0x020fe20003f85270 */
[----:B------:R-:W-:Y:S02]  /*03c0*/  VIADD R25, R23, 0x1 ;  /* 0x0000000117197836 */ /* 0x000fe40000000000 */
[----:B------:R-:W5:Y:S02]  /*03d0*/  LDG.E.U8 R19, desc[UR6][R4.64+0x3] ;  /* 0x0000030604137981 */ /* 0x000f64000c1e1100 */
[----:B------:R-:W-:Y:S02]  /*03e0*/  @!P3 IMAD.MOV R25, RZ, RZ, R23 ;  /* 0x000000ffff19b224 */ /* 0x000fe400078e0217 */
[----:B------:R-:W5:Y:S04]  /*03f0*/  LDG.E.U8 R2, desc[UR6][R6.64+0x3] ;  /* 0x0000030606027981 */ /* 0x000f68000c1e1100 */
[----:B------:R-:W4:Y:S01]  /*0400*/  LDG.E.U8 R23, desc[UR6][R4.64+0x4] ;  /* 0x0000040604177981 */ /* 0x000f22000c1e1100 */
[C---:B------:R-:W-:Y:S01]  /*0410*/  SEL R16, R15.reuse, R16, P5 ;  /* 0x000000100f107207 */ /* 0x040fe20002800000 */
[----:B------:R-:W-:-:S02]  /*0420*/  @P6 VIADD R16, R15, 0x1 ;  /* 0x000000010f106836 */ /* 0x000fc40000000000 */
[C---:B------:R-:W-:Y:S02]  /*0430*/  @P3 VIADD R16, R15.reuse, 0x2 ;  /* 0x000000020f103836 */ /* 0x040fe40000000000 */
[----:B------:R-:W-:Y:S01]  /*0440*/  @P4 VIADD R16, R15, 0x3 ;  /* 0x000000030f104836 */ /* 0x000fe20000000000 */
[----:B--2---:R-:W-:Y:S02]  /*0450*/  ISETP.NE.AND P2, PT, R17, R18, PT ;  /* 0x000000121100720c */ /* 0x004fe40003f45270 */
[----:B---3--:R-:W-:Y:S02]  /*0460*/  ISETP.NE.AND P5, PT, R24, R21, PT ;  /* 0x000000151800720c */ /* 0x008fe40003fa5270 */
[----:B-----5:R-:W-:Y:S02]  /*0470*/  ISETP.NE.AND P6, PT, R19, R2, PT ;  /* 0x000000021300720c */ /* 0x020fe40003fc5270 */
[----:B----4-:R-:W-:-:S07]  /*0480*/  ISETP.NE.AND P3, PT, R23, R26, PT ;  /* 0x0000001a1700720c */ /* 0x010fce0003f65270 */
[C---:B------:R-:W-:Y:S02]  /*0490*/  @P2 IADD3 R16, PT, PT, R15.reuse, 0x4, RZ ;  /* 0x000000040f102810 */ /* 0x040fe40007ffe0ff */
[----:B------:R-:W-:Y:S02]  /*04a0*/  @P5 VIADD R16, R15, 0x5 ;  /* 0x000000050f105836 */ /* 0x000fe40000000000 */
[----:B------:R-:W-:Y:S02]  /*04b0*/  VIADD R17, R25, 0x1 ;  /* 0x0000000119117836 */ /* 0x000fe40000000000 */
[----:B------:R-:W-:Y:S02]  /*04c0*/  @!P4 IMAD.MOV R17, RZ, RZ, R25 ;  /* 0x000000ffff11c224 */ /* 0x000fe400078e0219 */
[C---:B------:R-:W-:Y:S02]  /*04d0*/  @P6 VIADD R16, R15.reuse, 0x6 ;  /* 0x000000060f106836 */ /* 0x040fe40000000000 */
[----:B------:R-:W-:-:S02]  /*04e0*/  @P3 VIADD R16, R15, 0x7 ;  /* 0x000000070f103836 */ /* 0x000fc40000000000 */
[----:B------:R-:W-:Y:S02]  /*04f0*/  VIADD R15, R15, 0x8 ;  /* 0x000000080f0f7836 */ /* 0x000fe40000000000 */
[----:B------:R-:W-:Y:S02]  /*0500*/  VIADD R18, R17, 0x1 ;  /* 0x0000000111127836 */ /* 0x000fe40000000000 */
[----:B------:R-:W-:Y:S01]  /*0510*/  @!P2 IMAD.MOV R18, RZ, RZ, R17 ;  /* 0x000000ffff12a224 */ /* 0x000fe200078e0211 */
[----:B------:R-:W-:-:S03]  /*0520*/  ISETP.NE.AND P2, PT, R15, R8, PT ;  /* 0x000000080f00720c */ /* 0x000fc60003f45270 */
[----:B------:R-:W-:Y:S02]  /*0530*/  VIADD R2, R18, 0x1 ;  /* 0x0000000112027836 */ /* 0x000fe40000000000 */
[----:B------:R-:W-:Y:S01]  /*0540*/  @!P5 IMAD.MOV R2, RZ, RZ, R18 ;  /* 0x000000ffff02d224 */ /* 0x000fe200078e0212 */
[----:B------:R-:W-:-:S03]  /*0550*/  IADD3 R4, P4, PT, R4, 0x8, RZ ;  /* 0x0000000804047810 */ /* 0x000fc60007f9e0ff */
[----:B------:R-:W-:Y:S01]  /*0560*/  VIADD R18, R2, 0x1 ;  /* 0x0000000102127836 */ /* 0x000fe20000000000 */
[----:B------:R-:W-:Y:S01]  /*0570*/  IADD3 R6, P5, PT, R6, 0x8, RZ ;  /* 0x0000000806067810 */ /* 0x000fe20007fbe0ff */
[----:B------:R-:W-:Y:S02]  /*0580*/  @!P6 IMAD.MOV R18, RZ, RZ, R2 ;  /* 0x000000ffff12e224 */ /* 0x000fe400078e0202 */
[----:B------:R-:W-:Y:S01]  /*0590*/  IMAD.X R5, RZ, RZ, R5, P4 ;  /* 0x000000ffff057224 */ /* 0x000fe200020e0605 */
[----:B------:R-:W-:Y:S01]  /*05a0*/  IADD3.X R7, PT, PT, RZ, R7, RZ, P5, !PT ;  /* 0x00000007ff077210 */ /* 0x000fe20002ffe4ff */
[----:B------:R-:W-:Y:S02]  /*05b0*/  VIADD R17, R18, 0x1 ;  /* 0x0000000112117836 */ /* 0x000fe40000000000 */
[----:B------:R-:W-:Y:S01]  /*05c0*/  @!P3 IMAD.MOV R17, RZ, RZ, R18 ;  /* 0x000000ffff11b224 */ /* 0x000fe200078e0212 */
[----:B------:R-:W-:Y:S06]  /*05d0*/  @P2 BRA `(.L_x_2) ;  /* 0xfffffffc00242947 */ /* 0x000fec000383ffff */
[----:B------:R-:W-:-:S07]  /*05e0*/  IMAD.MOV.U32 R15, RZ, RZ, R8 ;  /* 0x000000ffff0f7224 */ /* 0x000fce00078e0008 */
.L_x_1:
[----:B------:R-:W-:-:S13]  /*05f0*/  ISETP.NE.AND P2, PT, R14, RZ, PT ;  /* 0x000000ff0e00720c */ /* 0x000fda0003f45270 */
[----:B------:R-:W-:Y:S05]  /*0600*/  @!P2 BRA `(.L_x_3) ;  /* 0x00000004001ca947 */ /* 0x000fea0003800000 */
[----:B------:R-:W-:Y:S01]  /*0610*/  ISETP.NE.AND P2, PT, R9, RZ, PT ;  /* 0x000000ff0900720c */ /* 0x000fe20003f45270 */
[----:B------:R-:W-:-:S12]  /*0620*/  @!P1 BRA `(.L_x_4) ;  /* 0x0000000000789947 */ /* 0x000fd80003800000 */
[----:B------:R-:W0:Y:S02]  /*0630*/  LDCU.64 UR8, c[0x0][0x380] ;  /* 0x00007000ff0877ac */ /* 0x000e240008000a00 */
[C---:B0-----:R-:W-:Y:S02]  /*0640*/  IADD3 R4, P3, P4, R15.reuse, UR8, R13 ;  /* 0x000000080f047c10 */ /* 0x041fe4000fc7e00d */
[----:B------:R-:W-:Y:S02]  /*0650*/  IADD3 R6, P5, P6, R15, UR8, R22 ;  /* 0x000000080f067c10 */ /* 0x000fe4000febe016 */
[----:B------:R-:W-:Y:S02]  /*0660*/  IADD3.X R5, PT, PT, RZ, UR9, R12, P3, P4 ;  /* 0x00000009ff057c10 */ /* 0x000fe40009fe840c */
[----:B------:R-:W-:-:S03]  /*0670*/  IADD3.X R7, PT, PT, RZ, UR9, R20, P5, P6 ;  /* 0x00000009ff077c10 */ /* 0x000fc6000afec414 */
        /* <DEDUP_REMOVED lines=9> */
[----:B------:R-:W-:-:S03]  /*0710*/  VIADD R2, R17, 0x1 ;  /* 0x0000000111027836 */ /* 0x000fc60000000000 */
[----:B------:R-:W-:Y:S02]  /*0720*/  SEL R16, R15, R16, P3 ;  /* 0x000000100f107207 */ /* 0x000fe40001800000 */
[----:B---3--:R-:W-:-:S07]  /*0730*/  ISETP.NE.AND P4, PT, R18, R21, PT ;  /* 0x000000151200720c */ /* 0x008fce0003f85270 */
[----:B------:R-:W-:Y:S01]  /*0740*/  @!P3 IMAD.MOV R2, RZ, RZ, R17 ;  /* 0x000000ffff02b224 */ /* 0x000fe200078e0211 */
[----:B----4-:R-:W-:-:S03]  /*0750*/  ISETP.NE.AND P5, PT, R23, R24, PT ;  /* 0x000000181700720c */ /* 0x010fc60003fa5270 */
[----:B------:R-:W-:Y:S02]  /*0760*/  VIADD R17, R2, 0x1 ;  /* 0x0000000102117836 */ /* 0x000fe40000000000 */
[----:B------:R-:W-:Y:S02]  /*0770*/  @!P4 IMAD.MOV R17, RZ, RZ, R2 ;  /* 0x000000ffff11c224 */ /* 0x000fe400078e0202 */
[----:B------:R-:W-:Y:S01]  /*0780*/  @P4 VIADD R16, R15, 0x1 ;  /* 0x000000010f104836 */ /* 0x000fe20000000000 */
[----:B-----5:R-:W-:Y:S01]  /*0790*/  ISETP.NE.AND P6, PT, R25, R26, PT ;  /* 0x0000001a1900720c */ /* 0x020fe20003fc5270 */
[----:B------:R-:W-:-:S04]  /*07a0*/  VIADD R2, R17, 0x1 ;  /* 0x0000000111027836 */ /* 0x000fc80000000000 */
[----:B------:R-:W-:Y:S01]  /*07b0*/  @!P5 IADD3 R2, PT, PT, R17, RZ, RZ ;  /* 0x000000ff1102d210 */ /* 0x000fe20007ffe0ff */
[----:B------:R-:W-:-:S04]  /*07c0*/  @P5 VIADD R16, R15, 0x2 ;  /* 0x000000020f105836 */ /* 0x000fc80000000000 */
[----:B------:R-:W-:-:S03]  /*07d0*/  VIADD R17, R2, 0x1 ;  /* 0x0000000102117836 */ /* 0x000fc60000000000 */
[C---:B------:R-:W-:Y:S02]  /*07e0*/  @P6 VIADD R16, R15.reuse, 0x3 ;  /* 0x000000030f106836 */ /* 0x040fe40000000000 */
[----:B------:R-:W-:Y:S02]  /*07f0*/  VIADD R15, R15, 0x4 ;  /* 0x000000040f0f7836 */ /* 0x000fe40000000000 */
[----:B------:R-:W-:-:S07]  /*0800*/  @!P6 IMAD.MOV R17, RZ, RZ, R2 ;  /* 0x000000ffff11e224 */ /* 0x000fce00078e0202 */
.L_x_4:
[----:B------:R-:W-:Y:S05]  /*0810*/  @!P2 BRA `(.L_x_3) ;  /* 0x000000000098a947 */ /* 0x000fea0003800000 */
[----:B------:R-:W-:-:S13]  /*0820*/  ISETP.NE.AND P3, PT, R9, 0x1, PT ;  /* 0x000000010900780c */ /* 0x000fda0003f65270 */
[----:B------:R-:W0:Y:S02]  /*0830*/  @P3 LDC.64 R4, c[0x0][0x380] ;  /* 0x0000e000ff043b82 */ /* 0x000e240000000a00 */
[CC--:B0-----:R-:W-:Y:S02]  /*0840*/  @P3 IADD3 R6, P2, P4, R15.reuse, R4.reuse, R13 ;  /* 0x000000040f063210 */ /* 0x0c1fe40007c5e00d */
[----:B------:R-:W-:Y:S02]  /*0850*/  @P3 IADD3 R4, P5, P6, R15, R4, R22 ;  /* 0x000000040f043210 */ /* 0x000fe40007ebe016 */
[-C--:B------:R-:W-:Y:S02]  /*0860*/  @P3 IADD3.X R7, PT, PT, RZ, R5.reuse, R12, P2, P4 ;  /* 0x00000005ff073210 */ /* 0x080fe400017e840c */
[----:B------:R-:W-:-:S03]  /*0870*/  @P3 IADD3.X R5, PT, PT, RZ, R5, R20, P5, P6 ;  /* 0x00000005ff053210 */ /* 0x000fc60002fec414 */
[----:B------:R-:W2:Y:S04]  /*0880*/  @P3 LDG.E.U8 R24, desc[UR6][R6.64+0x1] ;  /* 0x0000010606183981 */ /* 0x000ea8000c1e1100 */
[----:B------:R-:W2:Y:S04]  /*0890*/  @P3 LDG.E.U8 R21, desc[UR6][R4.64+0x1] ;  /* 0x0000010604153981 */ /* 0x000ea8000c1e1100 */
[----:B------:R-:W3:Y:S04]  /*08a0*/  @P3 LDG.E.U8 R25, desc[UR6][R6.64] ;  /* 0x0000000606193981 */ /* 0x000ee8000c1e1100 */
[----:B------:R-:W3:Y:S01]  /*08b0*/  @P3 LDG.E.U8 R26, desc[UR6][R4.64] ;  /* 0x00000006041a3981 */ /* 0x000ee2000c1e1100 */
[----:B------:R-:W-:-:S13]  /*08c0*/  LOP3.LUT P2, RZ, R3, 0x1, RZ, 0xc0, !PT ;  /* 0x0000000103ff7812 */ /* 0x000fda000784c0ff */
[----:B------:R-:W0:Y:S01]  /*08d0*/  @P2 LDC.64 R2, c[0x0][0x380] ;  /* 0x0000e000ff022b82 */ /* 0x000e220000000a00 */
[----:B--2---:R-:W-:Y:S02]  /*08e0*/  ISETP.NE.AND P5, PT, R24, R21, P3 ;  /* 0x000000151800720c */ /* 0x004fe40001fa5270 */
[----:B---3--:R-:W-:-:S04]  /*08f0*/  @P3 ISETP.NE.AND P4, PT, R25, R26, PT ;  /* 0x0000001a1900320c */ /* 0x008fc80003f85270 */
[----:B------:R-:W-:-:S07]  /*0900*/  @P3 SEL R23, R15, R16, P4 ;  /* 0x000000100f173207 */ /* 0x000fce0002000000 */
[C---:B------:R-:W-:Y:S02]  /*0910*/  @P5 VIADD R23, R15.reuse, 0x1 ;  /* 0x000000010f175836 */ /* 0x040fe40000000000 */
[----:B------:R-:W-:-:S05]  /*0920*/  @P3 VIADD R15, R15, 0x2 ;  /* 0x000000020f0f3836 */ /* 0x000fca0000000000 */
[----:B0-----:R-:W-:-:S04]  /*0930*/  @P2 IADD3 R18, P4, P5, R15, R2, R13 ;  /* 0x000000020f122210 */ /* 0x001fc80007d9e00d */
[----:B------:R-:W-:Y:S02]  /*0940*/  @P2 IADD3.X R19, PT, PT, RZ, R3, R12, P4, P5 ;  /* 0x00000003ff132210 */ /* 0x000fe400027ea40c */
[----:B------:R-:W-:-:S03]  /*0950*/  @P2 IADD3 R2, P4, P5, R15, R2, R22 ;  /* 0x000000020f022210 */ /* 0x000fc60007d9e016 */
[----:B------:R-:W2:Y:S01]  /*0960*/  @P2 LDG.E.U8 R18, desc[UR6][R18.64] ;  /* 0x0000000612122981 */ /* 0x000ea2000c1e1100 */
[----:B------:R-:W-:-:S06]  /*0970*/  @P2 IADD3.X R3, PT, PT, RZ, R3, R20, P4, P5 ;  /* 0x00000003ff032210 */ /* 0x000fcc00027ea414 */
[----:B------:R-:W2:Y:S01]  /*0980*/  @P2 LDG.E.U8 R3, desc[UR6][R2.64] ;  /* 0x0000000602032981 */ /* 0x000ea2000c1e1100 */
[----:B------:R-:W-:Y:S02]  /*0990*/  ISETP.NE.OR P4, PT, R25, R26, !P3 ;  /* 0x0000001a1900720c */ /* 0x000fe40005f85670 */
[----:B------:R-:W-:Y:S01]  /*09a0*/  ISETP.NE.OR P5, PT, R24, R21, !P3 ;  /* 0x000000151800720c */ /* 0x000fe20005fa5670 */
[----:B------:R-:W-:-:S10]  /*09b0*/  @P3 VIADD R4, R17, 0x1 ;  /* 0x0000000111043836 */ /* 0x000fd40000000000 */
[----:B------:R-:W-:-:S04]  /*09c0*/  @!P4 IMAD.MOV R4, RZ, RZ, R17 ;  /* 0x000000ffff04c224 */ /* 0x000fc800078e0211 */
[----:B------:R-:W-:-:S05]  /*09d0*/  @P3 IMAD.MOV.U32 R5, RZ, RZ, R4 ;  /* 0x000000ffff053224 */ /* 0x000fca00078e0004 */
[----:B------:R-:W-:Y:S01]  /*09e0*/  @P3 IADD3 R4, PT, PT, R5, 0x1, RZ ;  /* 0x0000000105043810 */ /* 0x000fe20007ffe0ff */
[----:B------:R-:W-:-:S04]  /*09f0*/  @!P5 IMAD.MOV R4, RZ, RZ, R5 ;  /* 0x000000ffff04d224 */ /* 0x000fc800078e0205 */
[----:B------:R-:W-:Y:S02]  /*0a00*/  @P3 IMAD.MOV.U32 R17, RZ, RZ, R4 ;  /* 0x000000ffff113224 */ /* 0x000fe400078e0004 */
[----:B------:R-:W-:Y:S02]  /*0a10*/  @P3 IMAD.MOV.U32 R16, RZ, RZ, R23 ;  /* 0x000000ffff103224 */ /* 0x000fe400078e0017 */
[----:B------:R-:W-:Y:S01]  /*0a20*/  @P2 VIADD R4, R17, 0x1 ;  /* 0x0000000111042836 */ /* 0x000fe20000000000 */
[CC--:B--2---:R-:W-:Y:S02]  /*0a30*/  ISETP.NE.OR P6, PT, R18.reuse, R3.reuse, !P2 ;  /* 0x000000031200720c */ /* 0x0c4fe400057c5670 */
[----:B------:R-:W-:-:S04]  /*0a40*/  @P2 ISETP.NE.AND P4, PT, R18, R3, PT ;  /* 0x000000031200220c */ /* 0x000fc80003f85270 */
[----:B------:R-:W-:-:S07]  /*0a50*/  @P2 SEL R16, R15, R16, P4 ;  /* 0x000000100f102207 */ /* 0x000fce0002000000 */
[----:B------:R-:W-:-:S04]  /*0a60*/  @!P6 IMAD.MOV R4, RZ, RZ, R17 ;  /* 0x000000ffff04e224 */ /* 0x000fc800078e0211 */
[----:B------:R-:W-:-:S07]  /*0a70*/  @P2 IMAD.MOV.U32 R17, RZ, RZ, R4 ;  /* 0x000000ffff112224 */ /* 0x000fce00078e0004 */
.L_x_3:
[----:B------:R-:W-:-:S13]  /*0a80*/  ISETP.NE.AND P2, PT, R17, 0x1, PT ;  /* 0x000000011100780c */ /* 0x000fda0003f45270 */
[----:B------:R-:W0:Y:S01]  /*0a90*/  @!P2 LDC.64 R4, c[0x0][0x390] ;  /* 0x0000e400ff04ab82 */ /* 0x000e220000000a00 */
[----:B------:R-:W-:-:S05]  /*0aa0*/  @!P2 IMAD.IADD R3, R13, 0x1, R16 ;  /* 0x000000010d03a824 */ /* 0x000fca00078e0210 */
[----:B0-----:R-:W-:Y:S01]  /*0ab0*/  @!P2 IADD3 R2, P3, PT, R3, R4, RZ ;  /* 0x000000040302a210 */ /* 0x001fe20007f7e0ff */
[----:B------:R-:W-:-:S03]  /*0ac0*/  IMAD.MOV.U32 R4, RZ, RZ, 0x1 ;  /* 0x00000001ff047424 */ /* 0x000fc600078e00ff */
[----:B------:R-:W-:-:S05]  /*0ad0*/  @!P2 LEA.HI.X.SX32 R3, R3, R5, 0x1, P3 ;  /* 0x000000050303a211 */ /* 0x000fca00018f0eff */
[----:B------:R0:W-:Y:S01]  /*0ae0*/  @!P2 STG.E.U8 desc[UR6][R2.64], R4 ;  /* 0x000000040200a986 */ /* 0x0001e2000c101106 */
[----:B------:R-:W-:Y:S05]  /*0af0*/  @!P0 BRA `(.L_x_5) ;  /* 0xfffffff400a08947 */ /* 0x000fea000383ffff */
[----:B------:R-:W-:Y:S05]  /*0b00*/  EXIT ;  /* 0x000000000000794d */ /* 0x000fea0003800000 */
.L_x_6:
        /* <DEDUP_REMOVED lines=15> */
.L_x_8:


//--------------------- .nv.shared.reserved.0     --------------------------
	.section	.nv.shared.reserved.0,"aw",@nobits
	.weak		__nv_reservedSMEM_offset_0_alias
	.size		__nv_reservedSMEM_offset_0_alias, 0, 64
	.other		__nv_reservedSMEM_offset_0_alias,@"STO_CUDA_RESERVED_SHARED STV_DEFAULT"
__nv_reservedSMEM_offset_0_alias:
	.zero		0
	.zero		64


//--------------------- .nv.global                --------------------------
	.section	.nv.global,"aw",@nobits
.nv.global:
	.type		_ZN34_INTERNAL_fb0945d6_4_k_cu_04d2bf286thrust24THRUST_300001_SM_1000_NS3seqE,@object
	.size		_ZN34_INTERNAL_fb0945d6_4_k_cu_04d2bf286thrust24THRUST_300001_SM_1000_NS3seqE,(_ZN34_INTERNAL_fb0945d6_4_k_cu_04d2bf284cuda3std3__48in_placeE - _ZN34_INTERNAL_fb0945d6_4_k_cu_04d2bf286thrust24THRUST_300001_SM_1000_NS3seqE)
_ZN34_INTERNAL_fb0945d6_4_k_cu_04d2bf286thrust24THRUST_300001_SM_1000_NS3seqE:
	.zero		1
	.type		_ZN34_INTERNAL_fb0945d6_4_k_cu_04d2bf284cuda3std3__48in_placeE,@object
	.size		_ZN34_INTERNAL_fb0945d6_4_k_cu_04d2bf284cuda3std3__48in_placeE,(_ZN34_INTERNAL_fb0945d6_4_k_cu_04d2bf284cuda3std6ranges3__45__cpo4sizeE - _ZN34_INTERNAL_fb0945d6_4_k_cu_04d2bf284cuda3std3__48in_placeE)
_ZN34_INTERNAL_fb0945d6_4_k_cu_04d2bf284cuda3std3__48in_placeE:
	.zero		1
	.type		_ZN34_INTERNAL_fb0945d6_4_k_cu_04d2bf284cuda3std6ranges3__45__cpo4sizeE,@object
	.size		_ZN34_INTERNAL_fb0945d6_4_k_cu_04d2bf284cuda3std6ranges3__45__cpo4sizeE,(_ZN34_INTERNAL_fb0945d6_4_k_cu_04d2bf286thrust24THRUST_300001_SM_1000_NS12placeholders2_3E - _ZN34_INTERNAL_fb0945d6_4_k_cu_04d2bf284cuda3std6ranges3__45__cpo4sizeE)
_ZN34_INTERNAL_fb0945d6_4_k_cu_04d2bf284cuda3std6ranges3__45__cpo4sizeE:
	.zero		1
	.type		_ZN34_INTERNAL_fb0945d6_4_k_cu_04d2bf286thrust24THRUST_300001_SM_1000_NS12placeholders2_3E,@object
	.size		_ZN34_INTERNAL_fb0945d6_4_k_cu_04d2bf286thrust24THRUST_300001_SM_1000_NS12placeholders2_3E,(_ZN34_INTERNAL_fb0945d6_4_k_cu_04d2bf284cuda3std3__45__cpo6cbeginE - _ZN34_INTERNAL_fb0945d6_4_k_cu_04d2bf286thrust24THRUST_300001_SM_1000_NS12placeholders2_3E)
_ZN34_INTERNAL_fb0945d6_4_k_cu_04d2bf286thrust24THRUST_300001_SM_1000_NS12placeholders2_3E:
	.zero		1
	.type		_ZN34_INTERNAL_fb0945d6_4_k_cu_04d2bf284cuda3std3__45__cpo6cbeginE,@object
	.size		_ZN34_INTERNAL_fb0945d6_4_k_cu_04d2bf284cuda3std3__45__cpo6cbeginE,(_ZN34_INTERNAL_fb0945d6_4_k_cu_04d2bf284cuda3std6ranges3__45__cpo6cbeginE - _ZN34_INTERNAL_fb0945d6_4_k_cu_04d2bf284cuda3std3__45__cpo6cbeginE)
_ZN34_INTERNAL_fb0945d6_4_k_cu_04d2bf284cuda3std3__45__cpo6cbeginE:
	.zero		1
	.type		_ZN34_INTERNAL_fb0945d6_4_k_cu_04d2bf284cuda3std6ranges3__45__cpo6cbeginE,@object
	.size		_ZN34_INTERNAL_fb0945d6_4_k_cu_04d2bf284cuda3std6ranges3__45__cpo6cbeginE,(_ZN34_INTERNAL_fb0945d6_4_k_cu_04d2bf286thrust24THRUST_300001_SM_1000_NS12placeholders2_7E - _ZN34_INTERNAL_fb0945d6_4_k_cu_04d2bf284cuda3std6ranges3__45__cpo6cbeginE)
_ZN34_INTERNAL_fb0945d6_4_k_cu_04d2bf284cuda3std6ranges3__45__cpo6cbeginE:
	.zero		1
	.type		_ZN34_INTERNAL_fb0945d6_4_k_cu_04d2bf286thrust24THRUST_300001_SM_1000_NS12placeholders2_7E,@object
	.size		_ZN34_INTERNAL_fb0945d6_4_k_cu_04d2bf286thrust24THRUST_300001_SM_1000_NS12placeholders2_7E,(_ZN34_INTERNAL_fb0945d6_4_k_cu_04d2bf284cuda3std3__45__cpo7crbeginE - _ZN34_INTERNAL_fb0945d6_4_k_cu_04d2bf286thrust24THRUST_300001_SM_1000_NS12placeholders2_7E)
_ZN34_INTERNAL_fb0945d6_4_k_cu_04d2bf286thrust24THRUST_300001_SM_1000_NS12placeholders2_7E:
	.zero		1
	.type		_ZN34_INTERNAL_fb0945d6_4_k_cu_04d2bf284cuda3std3__45__cpo7crbeginE,@object
	.size		_ZN34_INTERNAL_fb0945d6_4_k_cu_04d2bf284cuda3std3__45__cpo7crbeginE,(_ZN34_INTERNAL_fb0945d6_4_k_cu_04d2bf284cuda3std6ranges3__45__cpo4nextE - _ZN34_INTERNAL_fb0945d6_4_k_cu_04d2bf284cuda3std3__45__cpo7crbeginE)
_ZN34_INTERNAL_fb0945d6_4_k_cu_04d2bf284cuda3std3__45__cpo7crbeginE:
	.zero		1
	.type		_ZN34_INTERNAL_fb0945d6_4_k_cu_04d2bf284cuda3std6ranges3__45__cpo4nextE,@object
	.size		_ZN34_INTERNAL_fb0945d6_4_k_cu_04d2bf284cuda3std6ranges3__45__cpo4nextE,(_ZN34_INTERNAL_fb0945d6_4_k_cu_04d2bf284cuda3std6ranges3__45__cpo4swapE - _ZN34_INTERNAL_fb0945d6_4_k_cu_04d2bf284cuda3std6ranges3__45__cpo4nextE)
_ZN34_INTERNAL_fb0945d6_4_k_cu_04d2bf284cuda3std6ranges3__45__cpo4nextE:
	.zero		1
	.type		_ZN34_INTERNAL_fb0945d6_4_k_cu_04d2bf284cuda3std6ranges3__45__cpo4swapE,@object
	.size		_ZN34_INTERNAL_fb0945d6_4_k_cu_04d2bf284cuda3std6ranges3__45__cpo4swapE,(_ZN34_INTERNAL_fb0945d6_4_k_cu_04d2bf286thrust24THRUST_300001_SM_1000_NS8cuda_cub10par_nosyncE - _ZN34_INTERNAL_fb0945d6_4_k_cu_04d2bf284cuda3std6ranges3__45__cpo4swapE)
_ZN34_INTERNAL_fb0945d6_4_k_cu_04d2bf284cuda3std6ranges3__45__cpo4swapE:
	.zero		1
	.type		_ZN34_INTERNAL_fb0945d6_4_k_cu_04d2bf286thrust24THRUST_300001_SM_1000_NS8cuda_cub10par_nosyncE,@object
	.size		_ZN34_INTERNAL_fb0945d6_4_k_cu_04d2bf286thrust24THRUST_300001_SM_1000_NS8cuda_cub10par_nosyncE,(_ZN34_INTERNAL_fb0945d6_4_k_cu_04d2bf286thrust24THRUST_300001_SM_1000_NS12placeholders2_9E - _ZN34_INTERNAL_fb0945d6_4_k_cu_04d2bf286thrust24THRUST_300001_SM_1000_NS8cuda_cub10par_nosyncE)
_ZN34_INTERNAL_fb0945d6_4_k_cu_04d2bf286thrust24THRUST_300001_SM_1000_NS8cuda_cub10par_nosyncE:
	.zero		1
	.type		_ZN34_INTERNAL_fb0945d6_4_k_cu_04d2bf286thrust24THRUST_300001_SM_1000_NS12placeholders2_9E,@object
	.size		_ZN34_INTERNAL_fb0945d6_4_k_cu_04d2bf286thrust24THRUST_300001_SM_1000_NS12placeholders2_9E,(_ZN34_INTERNAL_fb0945d6_4_k_cu_04d2bf284cuda3std3__436_GLOBAL__N__fb0945d6_4_k_cu_04d2bf286ignoreE - _ZN34_INTERNAL_fb0945d6_4_k_cu_04d2bf286thrust24THRUST_300001_SM_1000_NS12placeholders2_9E)
_ZN34_INTERNAL_fb0945d6_4_k_cu_04d2bf286thrust24THRUST_300001_SM_1000_NS12placeholders2_9E:
	.zero		1
	.type		_ZN34_INTERNAL_fb0945d6_4_k_cu_04d2bf284cuda3std3__436_GLOBAL__N__fb0945d6_4_k_cu_04d2bf286ignoreE,@object
	.size		_ZN34_INTERNAL_fb0945d6_4_k_cu_04d2bf284cuda3std3__436_GLOBAL__N__fb0945d6_4_k_cu_04d2bf286ignoreE,(_ZN34_INTERNAL_fb0945d6_4_k_cu_04d2bf284cuda3std6ranges3__45__cpo4dataE - _ZN34_INTERNAL_fb0945d6_4_k_cu_04d2bf284cuda3std3__436_GLOBAL__N__fb0945d6_4_k_cu_04d2bf286ignoreE)
_ZN34_INTERNAL_fb0945d6_4_k_cu_04d2bf284cuda3std3__436_GLOBAL__N__fb0945d6_4_k_cu_04d2bf286ignoreE:
	.zero		1
	.type		_ZN34_INTERNAL_fb0945d6_4_k_cu_04d2bf284cuda3std6ranges3__45__cpo4dataE,@object
	.size		_ZN34_INTERNAL_fb0945d6_4_k_cu_04d2bf284cuda3std6ranges3__45__cpo4dataE,(_ZN34_INTERNAL_fb0945d6_4_k_cu_04d2bf286thrust24THRUST_300001_SM_1000_NS12placeholders2_1E - _ZN34_INTERNAL_fb0945d6_4_k_cu_04d2bf284cuda3std6ranges3__45__cpo4dataE)
_ZN34_INTERNAL_fb0945d6_4_k_cu_04d2bf284cuda3std6ranges3__45__cpo4dataE:
	.zero		1
	.type		_ZN34_INTERNAL_fb0945d6_4_k_cu_04d2bf286thrust24THRUST_300001_SM_1000_NS12placeholders2_1E,@object
	.size		_ZN34_INTERNAL_fb0945d6_4_k_cu_04d2bf286thrust24THRUST_300001_SM_1000_NS12placeholders2_1E,(_ZN34_INTERNAL_fb0945d6_4_k_cu_04d2bf284cuda3std3__45__cpo5beginE - _ZN34_INTERNAL_fb0945d6_4_k_cu_04d2bf286thrust24THRUST_300001_SM_1000_NS12placeholders2_1E)
_ZN34_INTERNAL_fb0945d6_4_k_cu_04d2bf286thrust24THRUST_300001_SM_1000_NS12placeholders2_1E:
	.zero		1
	.type		_ZN34_INTERNAL_fb0945d6_4_k_cu_04d2bf284cuda3std3__45__cpo5beginE,@object
	.size		_ZN34_INTERNAL_fb0945d6_4_k_cu_04d2bf284cuda3std3__45__cpo5beginE,(_ZN34_INTERNAL_fb0945d6_4_k_cu_04d2bf284cuda3std6ranges3__45__cpo5beginE - _ZN34_INTERNAL_fb0945d6_4_k_cu_04d2bf284cuda3std3__45__cpo5beginE)
_ZN34_INTERNAL_fb0945d6_4_k_cu_04d2bf284cuda3std3__45__cpo5beginE:
	.zero		1
	.type		_ZN34_INTERNAL_fb0945d6_4_k_cu_04d2bf284cuda3std6ranges3__45__cpo5beginE,@object
	.size		_ZN34_INTERNAL_fb0945d6_4_k_cu_04d2bf284cuda3std6ranges3__45__cpo5beginE,(_ZN34_INTERNAL_fb0945d6_4_k_cu_04d2bf286thrust24THRUST_300001_SM_1000_NS12placeholders2_5E - _ZN34_INTERNAL_fb0945d6_4_k_cu_04d2bf284cuda3std6ranges3__45__cpo5beginE)
_ZN34_INTERNAL_fb0945d6_4_k_cu_04d2bf284cuda3std6ranges3__45__cpo5beginE:
	.zero		1
	.type		_ZN34_INTERNAL_fb0945d6_4_k_cu_04d2bf286thrust24THRUST_300001_SM_1000_NS12placeholders2_5E,@object
	.size		_ZN34_INTERNAL_fb0945d6_4_k_cu_04d2bf286thrust24THRUST_300001_SM_1000_NS12placeholders2_5E,(_ZN34_INTERNAL_fb0945d6_4_k_cu_04d2bf284cuda3std3__45__cpo6rbeginE - _ZN34_INTERNAL_fb0945d6_4_k_cu_04d2bf286thrust24THRUST_300001_SM_1000_NS12placeholders2_5E)
_ZN34_INTERNAL_fb0945d6_4_k_cu_04d2bf286thrust24THRUST_300001_SM_1000_NS12placeholders2_5E:
	.zero		1
	.type		_ZN34_INTERNAL_fb0945d6_4_k_cu_04d2bf284cuda3std3__45__cpo6rbeginE,@object
	.size		_ZN34_INTERNAL_fb0945d6_4_k_cu_04d2bf284cuda3std3__45__cpo6rbeginE,(_ZN34_INTERNAL_fb0945d6_4_k_cu_04d2bf284cuda3std6ranges3__45__cpo7advanceE - _ZN34_INTERNAL_fb0945d6_4_k_cu_04d2bf284cuda3std3__45__cpo6rbeginE)
_ZN34_INTERNAL_fb0945d6_4_k_cu_04d2bf284cuda3std3__45__cpo6rbeginE:
	.zero		1
	.type		_ZN34_INTERNAL_fb0945d6_4_k_cu_04d2bf284cuda3std6ranges3__45__cpo7advanceE,@object
	.size		_ZN34_INTERNAL_fb0945d6_4_k_cu_04d2bf284cuda3std6ranges3__45__cpo7advanceE,(_ZN34_INTERNAL_fb0945d6_4_k_cu_04d2bf284cuda3std3__47nulloptE - _ZN34_INTERNAL_fb0945d6_4_k_cu_04d2bf284cuda3std6ranges3__45__cpo7advanceE)
_ZN34_INTERNAL_fb0945d6_4_k_cu_04d2bf284cuda3std6ranges3__45__cpo7advanceE:
	.zero		1
	.type		_ZN34_INTERNAL_fb0945d6_4_k_cu_04d2bf284cuda3std3__47nulloptE,@object
	.size		_ZN34_INTERNAL_fb0945d6_4_k_cu_04d2bf284cuda3std3__47nulloptE,(_ZN34_INTERNAL_fb0945d6_4_k_cu_04d2bf284cuda3std6ranges3__45__cpo8distanceE - _ZN34_INTERNAL_fb0945d6_4_k_cu_04d2bf284cuda3std3__47nulloptE)
_ZN34_INTERNAL_fb0945d6_4_k_cu_04d2bf284cuda3std3__47nulloptE:
	.zero		1
	.type		_ZN34_INTERNAL_fb0945d6_4_k_cu_04d2bf284cuda3std6ranges3__45__cpo8distanceE,@object
	.size		_ZN34_INTERNAL_fb0945d6_4_k_cu_04d2bf284cuda3std6ranges3__45__cpo8distanceE,(_ZN34_INTERNAL_fb0945d6_4_k_cu_04d2bf286thrust24THRUST_300001_SM_1000_NS12placeholders3_10E - _ZN34_INTERNAL_fb0945d6_4_k_cu_04d2bf284cuda3std6ranges3__45__cpo8distanceE)
_ZN34_INTERNAL_fb0945d6_4_k_cu_04d2bf284cuda3std6ranges3__45__cpo8distanceE:
	.zero		1
	.type		_ZN34_INTERNAL_fb0945d6_4_k_cu_04d2bf286thrust24THRUST_300001_SM_1000_NS12placeholders3_10E,@object
	.size		_ZN34_INTERNAL_fb0945d6_4_k_cu_04d2bf286thrust24THRUST_300001_SM_1000_NS12placeholders3_10E,(_ZN34_INTERNAL_fb0945d6_4_k_cu_04d2bf284cuda3std3__419piecewise_constructE - _ZN34_INTERNAL_fb0945d6_4_k_cu_04d2bf286thrust24THRUST_300001_SM_1000_NS12placeholders3_10E)
_ZN34_INTERNAL_fb0945d6_4_k_cu_04d2bf286thrust24THRUST_300001_SM_1000_NS12placeholders3_10E:
	.zero		1
	.type		_ZN34_INTERNAL_fb0945d6_4_k_cu_04d2bf284cuda3std3__419piecewise_constructE,@object
	.size		_ZN34_INTERNAL_fb0945d6_4_k_cu_04d2bf284cuda3std3__419piecewise_constructE,(_ZN34_INTERNAL_fb0945d6_4_k_cu_04d2bf284cuda3std6ranges3__45__cpo5cdataE - _ZN34_INTERNAL_fb0945d6_4_k_cu_04d2bf284cuda3std3__419piecewise_constructE)
_ZN34_INTERNAL_fb0945d6_4_k_cu_04d2bf284cuda3std3__419piecewise_constructE:
	.zero		1
	.type		_ZN34_INTERNAL_fb0945d6_4_k_cu_04d2bf284cuda3std6ranges3__45__cpo5cdataE,@object
	.size		_ZN34_INTERNAL_fb0945d6_4_k_cu_04d2bf284cuda3std6ranges3__45__cpo5cdataE,(_ZN34_INTERNAL_fb0945d6_4_k_cu_04d2bf286thrust24THRUST_300001_SM_1000_NS12placeholders2_2E - _ZN34_INTERNAL_fb0945d6_4_k_cu_04d2bf284cuda3std6ranges3__45__cpo5cdataE)
_ZN34_INTERNAL_fb0945d6_4_k_cu_04d2bf284cuda3std6ranges3__45__cpo5cdataE:
	.zero		1
	.type		_ZN34_INTERNAL_fb0945d6_4_k_cu_04d2bf286thrust24THRUST_300001_SM_1000_NS12placeholders2_2E,@object
	.size		_ZN34_INTERNAL_fb0945d6_4_k_cu_04d2bf286thrust24THRUST_300001_SM_1000_NS12placeholders2_2E,(_ZN34_INTERNAL_fb0945d6_4_k_cu_04d2bf284cuda3std3__45__cpo3endE - _ZN34_INTERNAL_fb0945d6_4_k_cu_04d2bf286thrust24THRUST_300001_SM_1000_NS12placeholders2_2E)
_ZN34_INTERNAL_fb0945d6_4_k_cu_04d2bf286thrust24THRUST_300001_SM_1000_NS12placeholders2_2E:
	.zero		1
	.type		_ZN34_INTERNAL_fb0945d6_4_k_cu_04d2bf284cuda3std3__45__cpo3endE,@object
	.size		_ZN34_INTERNAL_fb0945d6_4_k_cu_04d2bf284cuda3std3__45__cpo3endE,(_ZN34_INTERNAL_fb0945d6_4_k_cu_04d2bf284cuda3std6ranges3__45__cpo3endE - _ZN34_INTERNAL_fb0945d6_4_k_cu_04d2bf284cuda3std3__45__cpo3endE)
_ZN34_INTERNAL_fb0945d6_4_k_cu_04d2bf284cuda3std3__45__cpo3endE:
	.zero		1
	.type		_ZN34_INTERNAL_fb0945d6_4_k_cu_04d2bf284cuda3std6ranges3__45__cpo3endE,@object
	.size		_ZN34_INTERNAL_fb0945d6_4_k_cu_04d2bf284cuda3std6ranges3__45__cpo3endE,(_ZN34_INTERNAL_fb0945d6_4_k_cu_04d2bf286thrust24THRUST_300001_SM_1000_NS12placeholders2_6E - _ZN34_INTERNAL_fb0945d6_4_k_cu_04d2bf284cuda3std6ranges3__45__cpo3endE)
_ZN34_INTERNAL_fb0945d6_4_k_cu_04d2bf284cuda3std6ranges3__45__cpo3endE:
	.zero		1
	.type		_ZN34_INTERNAL_fb0945d6_4_k_cu_04d2bf286thrust24THRUST_300001_SM_1000_NS12placeholders2_6E,@object
	.size		_ZN34_INTERNAL_fb0945d6_4_k_cu_04d2bf286thrust24THRUST_300001_SM_1000_NS12placeholders2_6E,(_ZN34_INTERNAL_fb0945d6_4_k_cu_04d2bf284cuda3std3__45__cpo4rendE - _ZN34_INTERNAL_fb0945d6_4_k_cu_04d2bf286thrust24THRUST_300001_SM_1000_NS12placeholders2_6E)
_ZN34_INTERNAL_fb0945d6_4_k_cu_04d2bf286thrust24THRUST_300001_SM_1000_NS12placeholders2_6E:
	.zero		1
	.type		_ZN34_INTERNAL_fb0945d6_4_k_cu_04d2bf284cuda3std3__45__cpo4rendE,@object
	.size		_ZN34_INTERNAL_fb0945d6_4_k_cu_04d2bf284cuda3std3__45__cpo4rendE,(_ZN34_INTERNAL_fb0945d6_4_k_cu_04d2bf284cuda3std6ranges3__45__cpo9iter_swapE - _ZN34_INTERNAL_fb0945d6_4_k_cu_04d2bf284cuda3std3__45__cpo4rendE)
_ZN34_INTERNAL_fb0945d6_4_k_cu_04d2bf284cuda3std3__45__cpo4rendE:
	.zero		1
	.type		_ZN34_INTERNAL_fb0945d6_4_k_cu_04d2bf284cuda3std6ranges3__45__cpo9iter_swapE,@object
	.size		_ZN34_INTERNAL_fb0945d6_4_k_cu_04d2bf284cuda3std6ranges3__45__cpo9iter_swapE,(_ZN34_INTERNAL_fb0945d6_4_k_cu_04d2bf284cuda3std3__48unexpectE - _ZN34_INTERNAL_fb0945d6_4_k_cu_04d2bf284cuda3std6ranges3__45__cpo9iter_swapE)
_ZN34_INTERNAL_fb0945d6_4_k_cu_04d2bf284cuda3std6ranges3__45__cpo9iter_swapE:
	.zero		1
	.type		_ZN34_INTERNAL_fb0945d6_4_k_cu_04d2bf284cuda3std3__48unexpectE,@object
	.size		_ZN34_INTERNAL_fb0945d6_4_k_cu_04d2bf284cuda3std3__48unexpectE,(_ZN34_INTERNAL_fb0945d6_4_k_cu_04d2bf286thrust24THRUST_300001_SM_1000_NS8cuda_cub3parE - _ZN34_INTERNAL_fb0945d6_4_k_cu_04d2bf284cuda3std3__48unexpectE)
_ZN34_INTERNAL_fb0945d6_4_k_cu_04d2bf284cuda3std3__48unexpectE:
	.zero		1
	.type		_ZN34_INTERNAL_fb0945d6_4_k_cu_04d2bf286thrust24THRUST_300001_SM_1000_NS8cuda_cub3parE,@object
	.size		_ZN34_INTERNAL_fb0945d6_4_k_cu_04d2bf286thrust24THRUST_300001_SM_1000_NS8cuda_cub3parE,(_ZN34_INTERNAL_fb0945d6_4_k_cu_04d2bf286thrust24THRUST_300001_SM_1000_NS12placeholders2_4E - _ZN34_INTERNAL_fb0945d6_4_k_cu_04d2bf286thrust24THRUST_300001_SM_1000_NS8cuda_cub3parE)
_ZN34_INTERNAL_fb0945d6_4_k_cu_04d2bf286thrust24THRUST_300001_SM_1000_NS8cuda_cub3parE:
	.zero		1
	.type		_ZN34_INTERNAL_fb0945d6_4_k_cu_04d2bf286thrust24THRUST_300001_SM_1000_NS12placeholders2_4E,@object
	.size		_ZN34_INTERNAL_fb0945d6_4_k_cu_04d2bf286thrust24THRUST_300001_SM_1000_NS12placeholders2_4E,(_ZN34_INTERNAL_fb0945d6_4_k_cu_04d2bf284cuda3std3__45__cpo4cendE - _ZN34_INTERNAL_fb0945d6_4_k_cu_04d2bf286thrust24THRUST_300001_SM_1000_NS12placeholders2_4E)
_ZN34_INTERNAL_fb0945d6_4_k_cu_04d2bf286thrust24THRUST_300001_SM_1000_NS12placeholders2_4E:
	.zero		1
	.type		_ZN34_INTERNAL_fb0945d6_4_k_cu_04d2bf284cuda3std3__45__cpo4cendE,@object
	.size		_ZN34_INTERNAL_fb0945d6_4_k_cu_04d2bf284cuda3std3__45__cpo4cendE,(_ZN34_INTERNAL_fb0945d6_4_k_cu_04d2bf284cuda3std6ranges3__45__cpo4cendE - _ZN34_INTERNAL_fb0945d6_4_k_cu_04d2bf284cuda3std3__45__cpo4cendE)
_ZN34_INTERNAL_fb0945d6_4_k_cu_04d2bf284cuda3std3__45__cpo4cendE:
	.zero		1
	.type		_ZN34_INTERNAL_fb0945d6_4_k_cu_04d2bf284cuda3std6ranges3__45__cpo4cendE,@object
	.size		_ZN34_INTERNAL_fb0945d6_4_k_cu_04d2bf284cuda3std6ranges3__45__cpo4cendE,(_ZN34_INTERNAL_fb0945d6_4_k_cu_04d2bf284cuda3std3__420unreachable_sentinelE - _ZN34_INTERNAL_fb0945d6_4_k_cu_04d2bf284cuda3std6ranges3__45__cpo4cendE)
_ZN34_INTERNAL_fb0945d6_4_k_cu_04d2bf284cuda3std6ranges3__45__cpo4cendE:
	.zero		1
	.type		_ZN34_INTERNAL_fb0945d6_4_k_cu_04d2bf284cuda3std3__420unreachable_sentinelE,@object
	.size		_ZN34_INTERNAL_fb0945d6_4_k_cu_04d2bf284cuda3std3__420unreachable_sentinelE,(_ZN34_INTERNAL_fb0945d6_4_k_cu_04d2bf284cuda3std6ranges3__45__cpo5ssizeE - _ZN34_INTERNAL_fb0945d6_4_k_cu_04d2bf284cuda3std3__420unreachable_sentinelE)
_ZN34_INTERNAL_fb0945d6_4_k_cu_04d2bf284cuda3std3__420unreachable_sentinelE:
	.zero		1
	.type		_ZN34_INTERNAL_fb0945d6_4_k_cu_04d2bf284cuda3std6ranges3__45__cpo5ssizeE,@object
	.size		_ZN34_INTERNAL_fb0945d6_4_k_cu_04d2bf284cuda3std6ranges3__45__cpo5ssizeE,(_ZN34_INTERNAL_fb0945d6_4_k_cu_04d2bf286thrust24THRUST_300001_SM_1000_NS12placeholders2_8E - _ZN34_INTERNAL_fb0945d6_4_k_cu_04d2bf284cuda3std6ranges3__45__cpo5ssizeE)
_ZN34_INTERNAL_fb0945d6_4_k_cu_04d2bf284cuda3std6ranges3__45__cpo5ssizeE:
	.zero		1
	.type		_ZN34_INTERNAL_fb0945d6_4_k_cu_04d2bf286thrust24THRUST_300001_SM_1000_NS12placeholders2_8E,@object
	.size		_ZN34_INTERNAL_fb0945d6_4_k_cu_04d2bf286thrust24THRUST_300001_SM_1000_NS12placeholders2_8E,(_ZN34_INTERNAL_fb0945d6_4_k_cu_04d2bf284cuda3std3__45__cpo5crendE - _ZN34_INTERNAL_fb0945d6_4_k_cu_04d2bf286thrust24THRUST_300001_SM_1000_NS12placeholders2_8E)
_ZN34_INTERNAL_fb0945d6_4_k_cu_04d2bf286thrust24THRUST_300001_SM_1000_NS12placeholders2_8E:
	.zero		1
	.type		_ZN34_INTERNAL_fb0945d6_4_k_cu_04d2bf284cuda3std3__45__cpo5crendE,@object
	.size		_ZN34_INTERNAL_fb0945d6_4_k_cu_04d2bf284cuda3std3__45__cpo5crendE,(_ZN34_INTERNAL_fb0945d6_4_k_cu_04d2bf284cuda3std6ranges3__45__cpo4prevE - _ZN34_INTERNAL_fb0945d6_4_k_cu_04d2bf284cuda3std3__45__cpo5crendE)
_ZN34_INTERNAL_fb0945d6_4_k_cu_04d2bf284cuda3std3__45__cpo5crendE:
	.zero		1
	.type		_ZN34_INTERNAL_fb0945d6_4_k_cu_04d2bf284cuda3std6ranges3__45__cpo4prevE,@object
	.size		_ZN34_INTERNAL_fb0945d6_4_k_cu_04d2bf284cuda3std6ranges3__45__cpo4prevE,(_ZN34_INTERNAL_fb0945d6_4_k_cu_04d2bf284cuda3std6ranges3__45__cpo9iter_moveE - _ZN34_INTERNAL_fb0945d6_4_k_cu_04d2bf284cuda3std6ranges3__45__cpo4prevE)
_ZN34_INTERNAL_fb0945d6_4_k_cu_04d2bf284cuda3std6ranges3__45__cpo4prevE:
	.zero		1
	.type		_ZN34_INTERNAL_fb0945d6_4_k_cu_04d2bf284cuda3std6ranges3__45__cpo9iter_moveE,@object
	.size		_ZN34_INTERNAL_fb0945d6_4_k_cu_04d2bf284cuda3std6ranges3__45__cpo9iter_moveE,(_ZN34_INTERNAL_fb0945d6_4_k_cu_04d2bf286thrust24THRUST_300001_SM_1000_NS6system6detail10sequential3seqE - _ZN34_INTERNAL_fb0945d6_4_k_cu_04d2bf284cuda3std6ranges3__45__cpo9iter_moveE)
_ZN34_INTERNAL_fb0945d6_4_k_cu_04d2bf284cuda3std6ranges3__45__cpo9iter_moveE:
	.zero		1
	.type		_ZN34_INTERNAL_fb0945d6_4_k_cu_04d2bf286thrust24THRUST_300001_SM_1000_NS6system6detail10sequential3seqE,@object
	.size		_ZN34_INTERNAL_fb0945d6_4_k_cu_04d2bf286thrust24THRUST_300001_SM_1000_NS6system6detail10sequential3seqE,(.L_31 - _ZN34_INTERNAL_fb0945d6_4_k_cu_04d2bf286thrust24THRUST_300001_SM_1000_NS6system6detail10sequential3seqE)
_ZN34_INTERNAL_fb0945d6_4_k_cu_04d2bf286thrust24THRUST_300001_SM_1000_NS6system6detail10sequential3seqE:
	.zero		1
.L_31:


//--------------------- .nv.constant0._ZN3cub18CUB_300001_SM_10006detail11EmptyKernelIvEEvv --------------------------
	.section	.nv.constant0._ZN3cub18CUB_300001_SM_10006detail11EmptyKernelIvEEvv,"a",@progbits
	.sectionflags	@""
	.align	4
.nv.constant0._ZN3cub18CUB_300001_SM_10006detail11EmptyKernelIvEEvv:
	.zero		896


//--------------------- .nv.constant0._Z7computePciiPb --------------------------
	.section	.nv.constant0._Z7computePciiPb,"a",@progbits
	.sectionflags	@""
	.align	4
.nv.constant0._Z7computePciiPb:
	.zero		920


//--------------------- SYMBOLS --------------------------

	.type		.nv.reservedSmem.offset0,@object
	.size		.nv.reservedSmem.offset0,0x4
